	.target	sm_120a

	.elftype	@"ET_EXEC"


//--------------------- .note.nv.tkinfo           --------------------------
	.section	.note.nv.tkinfo,"",@"SHT_NOTE"
	.sectionflags	@"SHF_NOTE_NV_TKINFO"
	.tkinfo
        /*0018*/ 	.word	0x00000080
        /*0030*/ 	.string	""
        /*0030*/ 	.string	"ptxas"
        /*0030*/ 	.string	"Cuda compilation tools, release 12.8, V12.8.93"
        /*0030*/ 	.string	"Build cuda_12.8.r12.8/compiler.35583870_0"
        /*0030*/ 	.string	"-v  -lineinfo  -arch sm_120a "



//--------------------- .note.nv.cuver            --------------------------
	.section	.note.nv.cuver,"",@"SHT_NOTE"
	.sectionflags	@"SHF_NOTE_NV_CUVER"
        /*0018*/ 	.short	0x0001
        /*001a*/ 	.short	0x0078
        /*001c*/ 	.short	0x0001
        /*001e*/ 	.short	0x0000
        /*0020*/ 	.short	0x0001
        /*0022*/ 	.short	0x0000


//--------------------- .nv.info                  --------------------------
	.section	.nv.info,"",@"SHT_CUDA_INFO"
	.align	4


	//----- nvinfo : EIATTR_REGCOUNT
	.align		4
        /*0000*/ 	.byte	0x04, 0x2f
        /*0002*/ 	.short	(.L_2 - .L_1)
	.align		4
.L_1:
        /*0004*/ 	.word	index@(triton_red_fused__to_copy_native_layer_norm_0)
        /*0008*/ 	.word	0x00000021


	//----- nvinfo : EIATTR_FRAME_SIZE
	.align		4
.L_2:
        /*000c*/ 	.byte	0x04, 0x11
        /*000e*/ 	.short	(.L_4 - .L_3)
	.align		4
.L_3:
        /*0010*/ 	.word	index@(triton_red_fused__to_copy_native_layer_norm_0)
        /*0014*/ 	.word	0x00000000


	//----- nvinfo : EIATTR_MIN_STACK_SIZE
	.align		4
.L_4:
        /*0018*/ 	.byte	0x04, 0x12
        /*001a*/ 	.short	(.L_6 - .L_5)
	.align		4
.L_5:
        /*001c*/ 	.word	index@(triton_red_fused__to_copy_native_layer_norm_0)
        /*0020*/ 	.word	0x00000000
.L_6:


//--------------------- .nv.info.triton_red_fused__to_copy_native_layer_norm_0 --------------------------
	.section	.nv.info.triton_red_fused__to_copy_native_layer_norm_0,"",@"SHT_CUDA_INFO"
	.sectionflags	@""
	.align	4


	//----- nvinfo : EIATTR_CUDA_API_VERSION
	.align		4
        /*0000*/ 	.byte	0x04, 0x37
        /*0002*/ 	.short	(.L_8 - .L_7)
.L_7:
        /*0004*/ 	.word	0x00000080


	//----- nvinfo : EIATTR_KPARAM_INFO
	.align		4
.L_8:
        /*0008*/ 	.byte	0x04, 0x17
        /*000a*/ 	.short	(.L_10 - .L_9)
.L_9:
        /*000c*/ 	.word	0x00000000
        /*0010*/ 	.short	0x0006
        /*0012*/ 	.short	0x0028
        /*0014*/ 	.byte	0x00, 0xf4, 0x21, 0x00


	//----- nvinfo : EIATTR_KPARAM_INFO
	.align		4
.L_10:
        /*0018*/ 	.byte	0x04, 0x17
        /*001a*/ 	.short	(.L_12 - .L_11)
.L_11:
        /*001c*/ 	.word	0x00000000
        /*0020*/ 	.short	0x0005
        /*0022*/ 	.short	0x0024
        /*0024*/ 	.byte	0x00, 0xf0, 0x11, 0x00


	//----- nvinfo : EIATTR_KPARAM_INFO
	.align		4
.L_12:
        /*0028*/ 	.byte	0x04, 0x17
        /*002a*/ 	.short	(.L_14 - .L_13)
.L_13:
        /*002c*/ 	.word	0x00000000
        /*0030*/ 	.short	0x0004
        /*0032*/ 	.short	0x0020
        /*0034*/ 	.byte	0x00, 0xf0, 0x11, 0x00


	//----- nvinfo : EIATTR_KPARAM_INFO
	.align		4
.L_14:
        /*0038*/ 	.byte	0x04, 0x17
        /*003a*/ 	.short	(.L_16 - .L_15)
.L_15:
        /*003c*/ 	.word	0x00000000
        /*0040*/ 	.short	0x0003
        /*0042*/ 	.short	0x0018
        /*0044*/ 	.byte	0x00, 0xf4, 0x21, 0x00


	//----- nvinfo : EIATTR_KPARAM_INFO
	.align		4
.L_16:
        /*0048*/ 	.byte	0x04, 0x17
        /*004a*/ 	.short	(.L_18 - .L_17)
.L_17:
        /*004c*/ 	.word	0x00000000
        /*0050*/ 	.short	0x0002
        /*0052*/ 	.short	0x0010
        /*0054*/ 	.byte	0x00, 0xf4, 0x21, 0x00


	//----- nvinfo : EIATTR_KPARAM_INFO
	.align		4
.L_18:
        /*0058*/ 	.byte	0x04, 0x17
        /*005a*/ 	.short	(.L_20 - .L_19)
.L_19:
        /*005c*/ 	.word	0x00000000
        /*0060*/ 	.short	0x0001
        /*0062*/ 	.short	0x0008
        /*0064*/ 	.byte	0x00, 0xf4, 0x21, 0x00


	//----- nvinfo : EIATTR_KPARAM_INFO
	.align		4
.L_20:
        /*0068*/ 	.byte	0x04, 0x17
        /*006a*/ 	.short	(.L_22 - .L_21)
.L_21:
        /*006c*/ 	.word	0x00000000
        /*0070*/ 	.short	0x0000
        /*0072*/ 	.short	0x0000
        /*0074*/ 	.byte	0x00, 0xf4, 0x21, 0x00


	//----- nvinfo : EIATTR_SPARSE_MMA_MASK
	.align		4
.L_22:
        /*0078*/ 	.byte	0x03, 0x50
        /*007a*/ 	.short	0x0000


	//----- nvinfo : EIATTR_MAXREG_COUNT
	.align		4
        /*007c*/ 	.byte	0x03, 0x1b
        /*007e*/ 	.short	0x0080


	//----- nvinfo : EIATTR_NUM_BARRIERS
	.align		4
        /*0080*/ 	.byte	0x02, 0x4c
        /*0082*/ 	.byte	0x01
	.zero		1


	//----- nvinfo : EIATTR_COOP_GROUP_MASK_REGIDS
	.align		4
        /*0084*/ 	.byte	0x04, 0x29
        /*0086*/ 	.short	(.L_24 - .L_23)


	//   ....[0]....
.L_23:
        /*0088*/ 	.word	0xffffffff


	//   ....[1]....
        /*008c*/ 	.word	0xffffffff


	//   ....[2]....
        /*0090*/ 	.word	0xffffffff


	//   ....[3]....
        /*0094*/ 	.word	0xffffffff


	//   ....[4]....
        /*0098*/ 	.word	0xffffffff


	//   ....[5]....
        /*009c*/ 	.word	0xffffffff


	//   ....[6]....
        /*00a0*/ 	.word	0xffffffff


	//   ....[7]....
        /*00a4*/ 	.word	0xffffffff


	//   ....[8]....
        /*00a8*/ 	.word	0xffffffff


	//   ....[9]....
        /*00ac*/ 	.word	0xffffffff


	//   ....[10]....
        /*00b0*/ 	.word	0xffffffff


	//   ....[11]....
        /*00b4*/ 	.word	0xffffffff


	//   ....[12]....
        /*00b8*/ 	.word	0xffffffff


	//   ....[13]....
        /*00bc*/ 	.word	0xffffffff


	//   ....[14]....
        /*00c0*/ 	.word	0xffffffff


	//   ....[15]....
        /*00c4*/ 	.word	0xffffffff


	//   ....[16]....
        /*00c8*/ 	.word	0xffffffff


	//   ....[17]....
        /*00cc*/ 	.word	0xffffffff


	//   ....[18]....
        /*00d0*/ 	.word	0xffffffff


	//   ....[19]....
        /*00d4*/ 	.word	0xffffffff


	//   ....[20]....
        /*00d8*/ 	.word	0xffffffff


	//   ....[21]....
        /*00dc*/ 	.word	0xffffffff


	//   ....[22]....
        /*00e0*/ 	.word	0xffffffff


	//   ....[23]....
        /*00e4*/ 	.word	0xffffffff


	//   ....[24]....
        /*00e8*/ 	.word	0xffffffff


	//   ....[25]....
        /*00ec*/ 	.word	0xffffffff


	//   ....[26]....
        /*00f0*/ 	.word	0xffffffff


	//----- nvinfo : EIATTR_COOP_GROUP_INSTR_OFFSETS
	.align		4
.L_24:
        /*00f4*/ 	.byte	0x04, 0x28
        /*00f6*/ 	.short	(.L_26 - .L_25)


	//   ....[0]....
.L_25:
        /*00f8*/ 	.word	0x00000400


	//   ....[1]....
        /*00fc*/ 	.word	0x00000620


	//   ....[2]....
        /*0100*/ 	.word	0x00000770


	//   ....[3]....
        /*0104*/ 	.word	0x000007f0


	//   ....[4]....
        /*0108*/ 	.word	0x00000800


	//   ....[5]....
        /*010c*/ 	.word	0x000008c0


	//   ....[6]....
        /*0110*/ 	.word	0x00000930


	//   ....[7]....
        /*0114*/ 	.word	0x00000970


	//   ....[8]....
        /*0118*/ 	.word	0x00000a20


	//   ....[9]....
        /*011c*/ 	.word	0x00000a60


	//   ....[10]....
        /*0120*/ 	.word	0x00000ab0


	//   ....[11]....
        /*0124*/ 	.word	0x00000b80


	//   ....[12]....
        /*0128*/ 	.word	0x00000bb0


	//   ....[13]....
        /*012c*/ 	.word	0x00000ce0


	//   ....[14]....
        /*0130*/ 	.word	0x00000d10


	//   ....[15]....
        /*0134*/ 	.word	0x00000e40


	//   ....[16]....
        /*0138*/ 	.word	0x00000e60


	//   ....[17]....
        /*013c*/ 	.word	0x00000eb0


	//   ....[18]....
        /*0140*/ 	.word	0x00000ee0


	//   ....[19]....
        /*0144*/ 	.word	0x00000fb0


	//   ....[20]....
        /*0148*/ 	.word	0x00001050


	//   ....[21]....
        /*014c*/ 	.word	0x00001070


	//   ....[22]....
        /*0150*/ 	.word	0x00001110


	//   ....[23]....
        /*0154*/ 	.word	0x00001170


	//   ....[24]....
        /*0158*/ 	.word	0x000011c0


	//   ....[25]....
        /*015c*/ 	.word	0x000012b0


	//   ....[26]....
        /*0160*/ 	.word	0x00001320


	//----- nvinfo : EIATTR_VRC_CTA_INIT_COUNT
	.align		4
.L_26:
        /*0164*/ 	.byte	0x02, 0x4a
	.zero		1
	.zero		1


	//----- nvinfo : EIATTR_EXIT_INSTR_OFFSETS
	.align		4
        /*0168*/ 	.byte	0x04, 0x1c
        /*016a*/ 	.short	(.L_28 - .L_27)


	//   ....[0]....
.L_27:
        /*016c*/ 	.word	0x00001b90


	//----- nvinfo : EIATTR_REQNTID
	.align		4
.L_28:
        /*0170*/ 	.byte	0x04, 0x10
        /*0172*/ 	.short	(.L_30 - .L_29)
.L_29:
        /*0174*/ 	.word	0x00000200
        /*0178*/ 	.word	0x00000001
        /*017c*/ 	.word	0x00000001


	//----- nvinfo : EIATTR_CRS_STACK_SIZE
	.align		4
.L_30:
        /*0180*/ 	.byte	0x04, 0x1e
        /*0182*/ 	.short	(.L_32 - .L_31)
.L_31:
        /*0184*/ 	.word	0x00000000


	//----- nvinfo : EIATTR_CBANK_PARAM_SIZE
	.align		4
.L_32:
        /*0188*/ 	.byte	0x03, 0x19
        /*018a*/ 	.short	0x0030


	//----- nvinfo : EIATTR_PARAM_CBANK
	.align		4
        /*018c*/ 	.byte	0x04, 0x0a
        /*018e*/ 	.short	(.L_34 - .L_33)
	.align		4
.L_33:
        /*0190*/ 	.word	index@(.nv.constant0.triton_red_fused__to_copy_native_layer_norm_0)
        /*0194*/ 	.short	0x0380
        /*0196*/ 	.short	0x0030


	//----- nvinfo : EIATTR_SW_WAR
	.align		4
.L_34:
        /*0198*/ 	.byte	0x04, 0x36
        /*019a*/ 	.short	(.L_36 - .L_35)
.L_35:
        /*019c*/ 	.word	0x00000000
.L_36:


//--------------------- .nv.compat                --------------------------
	.section	.nv.compat,"",@"SHT_CUDA_COMPAT_INFO"
	.align	4
        /*0000*/ 	.byte	0x02, 0x02, 0x02, 0x00, 0x02, 0x05, 0x05, 0x00, 0x02, 0x03, 0x00, 0x00, 0x02, 0x06, 0x01, 0x00


//--------------------- .nv.callgraph             --------------------------
	.section	.nv.callgraph,"",@"SHT_CUDA_CALLGRAPH"
	.align	4
	.sectionentsize	8
	.align		4
        /*0000*/ 	.word	0x00000000
	.align		4
        /*0004*/ 	.word	0xffffffff
	.align		4
        /*0008*/ 	.word	0x00000000
	.align		4
        /*000c*/ 	.word	0xfffffffe
	.align		4
        /*0010*/ 	.word	0x00000000
	.align		4
        /*0014*/ 	.word	0xfffffffd
	.align		4
        /*0018*/ 	.word	0x00000000
	.align		4
        /*001c*/ 	.word	0xfffffffc


//--------------------- .nv.constant4             --------------------------
	.section	.nv.constant4,"a",@progbits
	.align	8
	.align		8
.nv.constant4:
        /*0000*/ 	.dword	_$_str


//--------------------- .text.triton_red_fused__to_copy_native_layer_norm_0 --------------------------
	.section	.text.triton_red_fused__to_copy_native_layer_norm_0,"ax",@progbits
	.align	128
        .global         triton_red_fused__to_copy_native_layer_norm_0
        .type           triton_red_fused__to_copy_native_layer_norm_0,@function
        .size           triton_red_fused__to_copy_native_layer_norm_0,(.L_x_6 - triton_red_fused__to_copy_native_layer_norm_0)
        .other          triton_red_fused__to_copy_native_layer_norm_0,@"STO_CUDA_ENTRY STV_DEFAULT"
triton_red_fused__to_copy_native_layer_norm_0:
.text.triton_red_fused__to_copy_native_layer_norm_0:
[----:B------:R-:W0:Y:S01]  /*0000*/  LDC R1, c[0x0][0x37c] ;  /* 0x0000df00ff017b82 */ /* 0x000e220000000800 */
[----:B------:R-:W1:Y:S07]  /*0010*/  S2R R3, SR_TID.X ;  /* 0x0000000000037919 */ /* 0x000e6e0000002100 */
[----:B------:R-:W2:Y:S01]  /*0020*/  LDC.64 R20, c[0x0][0x380] ;  /* 0x0000e000ff147b82 */ /* 0x000ea20000000a00 */
[----:B------:R-:W-:Y:S01]  /*0030*/  UMOV UR4, 0xf0 ;  /* 0x000000f000047882 */ /* 0x000fe20000000000 */
[----:B------:R-:W3:Y:S01]  /*0040*/  S2R R7, SR_CTAID.X ;  /* 0x0000000000077919 */ /* 0x000ee20000002500 */
[----:B------:R-:W-:Y:S01]  /*0050*/  USHF.R.U32 UR4, UR4, 0x4, URZ ;  /* 0x0000000404047899 */ /* 0x000fe200080016ff */
[----:B------:R-:W-:-:S03]  /*0060*/  UMOV UR5, 0x140 ;  /* 0x0000014000057882 */ /* 0x000fc60000000000 */
[----:B------:R-:W-:-:S04]  /*0070*/  ULOP3.LUT UR5, UR5, 0xf, UR4, 0xf8, !UPT ;  /* 0x0000000f05057892 */ /* 0x000fc8000f8ef804 */
[----:B------:R-:W-:Y:S01]  /*0080*/  USHF.L.U32 UR5, UR5, 0x14, URZ ;  /* 0x0000001405057899 */ /* 0x000fe200080006ff */
[----:B------:R-:W-:Y:S01]  /*0090*/  UMOV UR4, URZ ;  /* 0x000000ff00047c82 */ /* 0x000fe20008000000 */
[----:B-1----:R-:W-:-:S04]  /*00a0*/  SHF.L.U32 R5, R3, 0x2, RZ ;  /* 0x0000000203057819 */ /* 0x002fc800000006ff */
[C---:B------:R-:W-:Y:S02]  /*00b0*/  LOP3.LUT R6, R5.reuse, 0x7fc, RZ, 0xc0, !PT ;  /* 0x000007fc05067812 */ /* 0x040fe400078ec0ff */
[----:B------:R-:W-:-:S03]  /*00c0*/  IADD3 R0, PT, PT, R5, 0x800, RZ ;  /* 0x0000080005007810 */ /* 0x000fc60007ffe0ff */
[C---:B---3--:R-:W-:Y:S02]  /*00d0*/  IMAD R4, R7.reuse, 0x1400, R6 ;  /* 0x0000140007047824 */ /* 0x048fe400078e0206 */
[----:B------:R-:W-:Y:S02]  /*00e0*/  IMAD R15, R7, 0x1400, R0 ;  /* 0x00001400070f7824 */ /* 0x000fe400078e0200 */
[----:B--2---:R-:W-:-:S04]  /*00f0*/  IMAD.WIDE R12, R4, 0x2, R20 ;  /* 0x00000002040c7825 */ /* 0x004fc800078e0214 */
[----:B------:R-:W-:Y:S02]  /*0100*/  IMAD.WIDE R14, R15, 0x2, R20 ;  /* 0x000000020f0e7825 */ /* 0x000fe400078e0214 */
[----:B------:R-:W2:Y:S04]  /*0110*/  LDG.E.EL.64 R12, desc[UR4][R12.64] ;  /* 0x000000040c0c7981 */ /* 0x000ea8000c2e1b00 */
[----:B------:R-:W3:Y:S01]  /*0120*/  LDG.E.EL.64 R14, desc[UR4][R14.64] ;  /* 0x000000040e0e7981 */ /* 0x000ee2000c2e1b00 */
[----:B------:R-:W-:Y:S01]  /*0130*/  LOP3.LUT R8, R6, 0x1000, RZ, 0xfc, !PT ;  /* 0x0000100006087812 */ /* 0x000fe200078efcff */
[----:B------:R-:W-:-:S05]  /*0140*/  HFMA2 R9, -RZ, RZ, 0, 0 ;  /* 0x00000000ff097431 */ /* 0x000fca00000001ff */
[----:B------:R-:W-:Y:S02]  /*0150*/  ISETP.GE.U64.AND P1, PT, R8, 0x1400, PT ;  /* 0x000014000800780c */ /* 0x000fe40003f36070 */
[----:B------:R-:W-:Y:S01]  /*0160*/  IMAD R9, R7, 0x1400, R8 ;  /* 0x0000140007097824 */ /* 0x000fe200078e0208 */
[----:B------:R-:W-:-:S03]  /*0170*/  MOV R8, RZ ;  /* 0x000000ff00087202 */ /* 0x000fc60000000f00 */
[----:B------:R-:W-:-:S04]  /*0180*/  IMAD.WIDE R20, R9, 0x2, R20 ;  /* 0x0000000209147825 */ /* 0x000fc800078e0214 */
[----:B------:R-:W-:-:S06]  /*0190*/  HFMA2 R9, -RZ, RZ, 0, 0 ;  /* 0x00000000ff097431 */ /* 0x000fcc00000001ff */
[----:B------:R1:W4:Y:S01]  /*01a0*/  @!P1 LDG.E.EL.64 R8, desc[UR4][R20.64] ;  /* 0x0000000414089981 */ /* 0x000322000c2e1b00 */
[----:B------:R-:W-:Y:S01]  /*01b0*/  HFMA2 R23, -RZ, RZ, 2.625, 0 ;  /* 0x41400000ff177431 */ /* 0x000fe200000001ff */
[----:B------:R-:W-:Y:S01]  /*01c0*/  MOV R30, 0x40400000 ;  /* 0x40400000001e7802 */ /* 0x000fe20000000f00 */
[----:B------:R-:W5:Y:S01]  /*01d0*/  S2UR UR5, SR_CgaCtaId ;  /* 0x00000000000579c3 */ /* 0x000f620000008800 */
[----:B------:R-:W-:Y:S01]  /*01e0*/  UMOV UR4, 0x400 ;  /* 0x0000040000047882 */ /* 0x000fe20000000000 */
[----:B------:R-:W-:Y:S01]  /*01f0*/  BSSY.RECONVERGENT B0, `(.L_x_0) ;  /* 0x00000c4000007945 */ /* 0x000fe20003800200 */
[----:B-----5:R-:W-:Y:S01]  /*0200*/  ULEA UR4, UR5, UR4, 0x18 ;  /* 0x0000000405047291 */ /* 0x020fe2000f8ec0ff */
[--C-:B--2---:R-:W-:Y:S02]  /*0210*/  HADD2.F32 R17, -RZ, R12.reuse.H1_H1 ;  /* 0x3000000cff117230 */ /* 0x104fe40000004100 */
[----:B------:R-:W-:Y:S02]  /*0220*/  HADD2.F32 R11, -RZ, R12.H0_H0 ;  /* 0x2000000cff0b7230 */ /* 0x000fe40000004100 */
[----:B---3--:R-:W-:-:S02]  /*0230*/  HADD2.F32 R18, -RZ, R14.H0_H0 ;  /* 0x2000000eff127230 */ /* 0x008fc40000004100 */
[----:B------:R-:W-:Y:S02]  /*0240*/  HADD2.F32 R14, -RZ, R14.H1_H1 ;  /* 0x3000000eff0e7230 */ /* 0x000fe40000004100 */
[--C-:B-1----:R-:W-:Y:S02]  /*0250*/  HADD2.F32 R21, -RZ, R13.reuse.H0_H0 ;  /* 0x2000000dff157230 */ /* 0x102fe40000004100 */
[----:B------:R-:W-:Y:S01]  /*0260*/  FADD R0, -R11, R18 ;  /* 0x000000120b007221 */ /* 0x000fe20000000100 */
[----:B------:R-:W-:Y:S02]  /*0270*/  HADD2.F32 R13, -RZ, R13.H1_H1 ;  /* 0x3000000dff0d7230 */ /* 0x000fe40000004100 */
[----:B------:R-:W-:Y:S01]  /*0280*/  FADD R2, -R17, R14 ;  /* 0x0000000e11027221 */ /* 0x000fe20000000100 */
[--C-:B------:R-:W-:Y:S02]  /*0290*/  HADD2.F32 R22, -RZ, R15.reuse.H1_H1 ;  /* 0x3000000fff167230 */ /* 0x100fe40000004100 */
[----:B------:R-:W-:Y:S01]  /*02a0*/  FFMA R16, R0, 0.5, R11 ;  /* 0x3f00000000107823 */ /* 0x000fe2000000000b */
[----:B------:R-:W-:-:S02]  /*02b0*/  HADD2.F32 R20, -RZ, R15.H0_H0 ;  /* 0x2000000fff147230 */ /* 0x000fc40000004100 */
[----:B------:R-:W-:Y:S01]  /*02c0*/  FFMA R17, R2, 0.5, R17 ;  /* 0x3f00000002117823 */ /* 0x000fe20000000011 */
[----:B------:R-:W-:-:S03]  /*02d0*/  FADD R11, R18, -R16 ;  /* 0x80000010120b7221 */ /* 0x000fc60000000000 */
[----:B------:R-:W-:Y:S01]  /*02e0*/  FADD R19, R14, -R17 ;  /* 0x800000110e137221 */ /* 0x000fe20000000000 */
[----:B------:R-:W-:Y:S01]  /*02f0*/  FFMA R18, R0, R11, RZ ;  /* 0x0000000b00127223 */ /* 0x000fe200000000ff */
[----:B------:R-:W-:Y:S02]  /*0300*/  MOV R11, 0x40c00000 ;  /* 0x40c00000000b7802 */ /* 0x000fe40000000f00 */
[----:B------:R-:W-:Y:S01]  /*0310*/  FFMA R19, R2, R19, RZ ;  /* 0x0000001302137223 */ /* 0x000fe200000000ff */
[----:B------:R-:W-:Y:S01]  /*0320*/  FADD R2, -R13, R22 ;  /* 0x000000160d027221 */ /* 0x000fe20000000100 */
[----:B------:R-:W-:Y:S01]  /*0330*/  FADD R0, -R21, R20 ;  /* 0x0000001415007221 */ /* 0x000fe20000000100 */
[--C-:B----4-:R-:W-:Y:S01]  /*0340*/  HADD2.F32 R29, -RZ, R8.reuse.H0_H0 ;  /* 0x20000008ff1d7230 */ /* 0x110fe20000004100 */
[C---:B------:R-:W-:Y:S01]  /*0350*/  FSEL R12, R11.reuse, 4, !P1 ;  /* 0x408000000b0c7808 */ /* 0x040fe20004800000 */
[----:B------:R-:W-:Y:S01]  /*0360*/  FFMA R13, R2, 0.5, R13 ;  /* 0x3f000000020d7823 */ /* 0x000fe2000000000d */
[----:B------:R-:W-:Y:S01]  /*0370*/  FSEL R14, R11, 9, P1 ;  /* 0x411000000b0e7808 */ /* 0x000fe20000800000 */
[----:B------:R-:W-:Y:S01]  /*0380*/  FFMA R21, R0, 0.5, R21 ;  /* 0x3f00000000157823 */ /* 0x000fe20000000015 */
[----:B------:R-:W-:Y:S01]  /*0390*/  FSEL R11, R23, 8, !P1 ;  /* 0x41000000170b7808 */ /* 0x000fe20004800000 */
[----:B------:R-:W-:Y:S01]  /*03a0*/  FADD R27, R22, -R13 ;  /* 0x8000000d161b7221 */ /* 0x000fe20000000000 */
[----:B------:R-:W-:-:S02]  /*03b0*/  HADD2.F32 R26, -RZ, R8.H1_H1 ;  /* 0x30000008ff1a7230 */ /* 0x000fc40000004100 */
[----:B------:R-:W-:Y:S01]  /*03c0*/  FADD R23, R20, -R21 ;  /* 0x8000001514177221 */ /* 0x000fe20000000000 */
[----:B------:R-:W-:Y:S01]  /*03d0*/  FADD R25, -R16, R29 ;  /* 0x0000001d10197221 */ /* 0x000fe20000000100 */
[----:B------:R-:W-:Y:S01]  /*03e0*/  FFMA R8, R2, R27, RZ ;  /* 0x0000001b02087223 */ /* 0x000fe200000000ff */
[----:B------:R-:W1:Y:S01]  /*03f0*/  MUFU.RCP R15, R12 ;  /* 0x0000000c000f7308 */ /* 0x000e620000001000 */
[----:B------:R-:W2:Y:S01]  /*0400*/  SHFL.BFLY PT, R2, R11, 0x10, 0x1f ;  /* 0x0e001f000b027f89 */ /* 0x000ea200000e0000 */
[----:B------:R-:W-:Y:S01]  /*0410*/  FADD R28, -R17, R26 ;  /* 0x0000001a111c7221 */ /* 0x000fe20000000100 */
[----:B------:R-:W-:Y:S01]  /*0420*/  FFMA R0, R0, R23, RZ ;  /* 0x0000001700007223 */ /* 0x000fe200000000ff */
[----:B------:R-:W-:Y:S01]  /*0430*/  FFMA R23, R25, 0.3333333432674407959, R16 ;  /* 0x3eaaaaab19177823 */ /* 0x000fe20000000010 */
[----:B------:R-:W-:Y:S02]  /*0440*/  HADD2.F32 R24, -RZ, R9.H0_H0 ;  /* 0x20000009ff187230 */ /* 0x000fe40000004100 */
[----:B------:R-:W-:Y:S01]  /*0450*/  FFMA R27, R28, 0.3333333432674407959, R17 ;  /* 0x3eaaaaab1c1b7823 */ /* 0x000fe20000000011 */
[----:B------:R-:W-:Y:S01]  /*0460*/  FADD R29, R29, -R23 ;  /* 0x800000171d1d7221 */ /* 0x000fe20000000000 */
[----:B------:R-:W-:-:S02]  /*0470*/  FSEL R16, R23, R16, !P1 ;  /* 0x0000001017107208 */ /* 0x000fc40004800000 */
[----:B------:R-:W-:Y:S01]  /*0480*/  FADD R26, R26, -R27 ;  /* 0x8000001b1a1a7221 */ /* 0x000fe20000000000 */
[----:B------:R-:W-:Y:S01]  /*0490*/  FSEL R27, R27, R17, !P1 ;  /* 0x000000111b1b7208 */ /* 0x000fe20004800000 */
[----:B------:R-:W3:Y:S01]  /*04a0*/  MUFU.RCP R20, R14 ;  /* 0x0000000e00147308 */ /* 0x000ee20000001000 */
[----:B------:R-:W-:Y:S01]  /*04b0*/  FADD R23, -R21, R24 ;  /* 0x0000001815177221 */ /* 0x000fe20000000100 */
[----:B------:R-:W-:Y:S01]  /*04c0*/  @!P1 FFMA R18, R25, R29, R18 ;  /* 0x0000001d19129223 */ /* 0x000fe20000000012 */
[----:B------:R-:W-:Y:S01]  /*04d0*/  @!P1 FFMA R19, R28, R26, R19 ;  /* 0x0000001a1c139223 */ /* 0x000fe20000000013 */
[----:B------:R-:W-:Y:S01]  /*04e0*/  FADD R27, -R16, R27 ;  /* 0x0000001b101b7221 */ /* 0x000fe20000000100 */
[----:B------:R-:W-:Y:S01]  /*04f0*/  FFMA R17, R23, 0.3333333432674407959, R21 ;  /* 0x3eaaaaab17117823 */ /* 0x000fe20000000015 */
[----:B------:R-:W-:Y:S01]  /*0500*/  FSEL R25, R30, 2, !P1 ;  /* 0x400000001e197808 */ /* 0x000fe20004800000 */
[----:B------:R-:W-:Y:S01]  /*0510*/  FADD R26, R18, R19 ;  /* 0x00000013121a7221 */ /* 0x000fe20000000000 */
[----:B------:R-:W-:-:S02]  /*0520*/  HADD2.F32 R18, -RZ, R9.H1_H1 ;  /* 0x30000009ff127230 */ /* 0x000fc40000004100 */
[----:B------:R-:W-:Y:S01]  /*0530*/  FMUL R28, R27, R27 ;  /* 0x0000001b1b1c7220 */ /* 0x000fe20000400000 */
[----:B------:R-:W4:Y:S01]  /*0540*/  MUFU.RCP R22, R11 ;  /* 0x0000000b00167308 */ /* 0x000f220000001000 */
[----:B------:R-:W-:Y:S01]  /*0550*/  FADD R24, R24, -R17 ;  /* 0x8000001118187221 */ /* 0x000fe20000000000 */
[----:B------:R-:W-:Y:S01]  /*0560*/  FSEL R21, R17, R21, !P1 ;  /* 0x0000001511157208 */ /* 0x000fe20004800000 */
[C---:B-1----:R-:W-:Y:S01]  /*0570*/  FMUL R17, R25.reuse, R15 ;  /* 0x0000000f19117220 */ /* 0x042fe20000400000 */
[----:B------:R-:W-:Y:S01]  /*0580*/  FMUL R28, R25, R28 ;  /* 0x0000001c191c7220 */ /* 0x000fe20000400000 */
[----:B------:R-:W-:Y:S01]  /*0590*/  FADD R15, -R13, R18 ;  /* 0x000000120d0f7221 */ /* 0x000fe20000000100 */
[----:B--2---:R-:W-:Y:S01]  /*05a0*/  FADD R9, R11, R2 ;  /* 0x000000020b097221 */ /* 0x004fe20000000000 */
[----:B------:R-:W-:Y:S01]  /*05b0*/  FFMA R27, R27, R17, R16 ;  /* 0x000000111b1b7223 */ /* 0x000fe20000000010 */
[----:B------:R-:W-:Y:S01]  /*05c0*/  FFMA R19, R17, R28, R26 ;  /* 0x0000001c11137223 */ /* 0x000fe2000000001a */
[----:B------:R-:W-:Y:S01]  /*05d0*/  FFMA R17, R15, 0.3333333432674407959, R13 ;  /* 0x3eaaaaab0f117823 */ /* 0x000fe2000000000d */
[----:B------:R-:W-:Y:S01]  /*05e0*/  @!P1 FFMA R0, R23, R24, R0 ;  /* 0x0000001817009223 */ /* 0x000fe20000000000 */
[----:B---3--:R-:W-:Y:S01]  /*05f0*/  FMUL R20, R25, R20 ;  /* 0x0000001419147220 */ /* 0x008fe20000400000 */
[----:B------:R-:W-:Y:S01]  /*0600*/  FSETP.GEU.AND P2, PT, |R9|, 1.175494350822287508e-38, PT ;  /* 0x008000000900780b */ /* 0x000fe20003f4e200 */
[--C-:B------:R-:W-:Y:S01]  /*0610*/  FADD R24, R21, -R27.reuse ;  /* 0x8000001b15187221 */ /* 0x100fe20000000000 */
[----:B------:R-:W1:Y:S01]  /*0620*/  SHFL.BFLY PT, R16, R9, 0x8, 0x1f ;  /* 0x0d001f0009107f89 */ /* 0x000e6200000e0000 */
[C---:B------:R-:W-:Y:S01]  /*0630*/  FSETP.GT.AND P0, PT, |R9|.reuse, 8.50705917302346158658e+37, PT ;  /* 0x7e8000000900780b */ /* 0x040fe20003f04200 */
[----:B------:R-:W-:Y:S01]  /*0640*/  FMUL R26, R9, 0.25 ;  /* 0x3e800000091a7820 */ /* 0x000fe20000400000 */
[----:B------:R-:W-:Y:S01]  /*0650*/  FSEL R13, R17, R13, !P1 ;  /* 0x0000000d110d7208 */ /* 0x000fe20004800000 */
[C---:B------:R-:W-:Y:S01]  /*0660*/  FFMA R27, R24.reuse, R20, R27 ;  /* 0x00000014181b7223 */ /* 0x040fe2000000001b */
[----:B------:R-:W-:Y:S01]  /*0670*/  FMUL R21, R24, R24 ;  /* 0x0000001818157220 */ /* 0x000fe20000400000 */
[----:B------:R-:W-:Y:S01]  /*0680*/  FADD R17, R18, -R17 ;  /* 0x8000001112117221 */ /* 0x000fe20000000000 */
[----:B------:R-:W-:Y:S01]  /*0690*/  FADD R19, R0, R19 ;  /* 0x0000001300137221 */ /* 0x000fe20000000000 */
[----:B----4-:R-:W-:Y:S01]  /*06a0*/  FMUL R22, R25, R22 ;  /* 0x0000001619167220 */ /* 0x010fe20000400000 */
[----:B------:R-:W-:Y:S01]  /*06b0*/  FSEL R26, R26, R9, P0 ;  /* 0x000000091a1a7208 */ /* 0x000fe20000000000 */
[----:B------:R-:W-:Y:S01]  /*06c0*/  FMUL R21, R12, R21 ;  /* 0x000000150c157220 */ /* 0x000fe20000400000 */
[----:B------:R-:W-:Y:S01]  /*06d0*/  FADD R0, R13, -R27 ;  /* 0x8000001b0d007221 */ /* 0x000fe20000000000 */
[----:B------:R-:W-:Y:S01]  /*06e0*/  @!P1 FFMA R8, R15, R17, R8 ;  /* 0x000000110f089223 */ /* 0x000fe20000000008 */
[C---:B------:R-:W-:Y:S01]  /*06f0*/  FSETP.NEU.AND P1, PT, R9.reuse, RZ, PT ;  /* 0x000000ff0900720b */ /* 0x040fe20003f2d000 */
[----:B------:R-:W-:Y:S01]  /*0700*/  FFMA R19, R20, R21, R19 ;  /* 0x0000001514137223 */ /* 0x000fe20000000013 */
[----:B------:R-:W-:Y:S01]  /*0710*/  FFMA R27, R0, R22, R27 ;  /* 0x00000016001b7223 */ /* 0x000fe2000000001b */
[----:B------:R-:W-:Y:S01]  /*0720*/  @!P2 FMUL R26, R26, 16777216 ;  /* 0x4b8000001a1aa820 */ /* 0x000fe20000400000 */
[----:B------:R-:W-:Y:S01]  /*0730*/  FMUL R13, R0, R0 ;  /* 0x00000000000d7220 */ /* 0x000fe20000400000 */
[----:B------:R-:W-:Y:S01]  /*0740*/  FADD R19, R8, R19 ;  /* 0x0000001308137221 */ /* 0x000fe20000000000 */
[----:B------:R-:W-:Y:S01]  /*0750*/  @P0 FMUL R2, R2, 0.25 ;  /* 0x3e80000002020820 */ /* 0x000fe20000400000 */
[----:B------:R-:W2:Y:S01]  /*0760*/  MUFU.RCP R15, R26 ;  /* 0x0000001a000f7308 */ /* 0x000ea20000001000 */
[----:B------:R-:W3:Y:S01]  /*0770*/  SHFL.BFLY PT, R8, R27, 0x10, 0x1f ;  /* 0x0e001f001b087f89 */ /* 0x000ee200000e0000 */
[----:B------:R-:W-:Y:S01]  /*0780*/  FMUL R13, R14, R13 ;  /* 0x0000000d0e0d7220 */ /* 0x000fe20000400000 */
[----:B------:R-:W-:Y:S01]  /*0790*/  @!P2 FMUL R2, R2, 16777216 ;  /* 0x4b8000000202a820 */ /* 0x000fe20000400000 */
[----:B-1----:R-:W-:-:S02]  /*07a0*/  FADD R0, R9, R16 ;  /* 0x0000001009007221 */ /* 0x002fc40000000000 */
[----:B------:R-:W-:Y:S02]  /*07b0*/  FFMA R19, R22, R13, R19 ;  /* 0x0000000d16137223 */ /* 0x000fe40000000013 */
[C---:B------:R-:W-:Y:S01]  /*07c0*/  FMUL R17, R0.reuse, 0.25 ;  /* 0x3e80000000117820 */ /* 0x040fe20000400000 */
[C---:B------:R-:W-:Y:S01]  /*07d0*/  FSETP.GEU.AND P2, PT, |R0|.reuse, 1.175494350822287508e-38, PT ;  /* 0x008000000000780b */ /* 0x040fe20003f4e200 */
[----:B------:R-:W-:Y:S01]  /*07e0*/  FSETP.GT.AND P0, PT, |R0|, 8.50705917302346158658e+37, PT ;  /* 0x7e8000000000780b */ /* 0x000fe20003f04200 */
[----:B------:R-:W1:Y:S04]  /*07f0*/  SHFL.BFLY PT, R12, R19, 0x10, 0x1f ;  /* 0x0e001f00130c7f89 */ /* 0x000e6800000e0000 */
[----:B------:R-:W4:Y:S01]  /*0800*/  SHFL.BFLY PT, R13, R0, 0x4, 0x1f ;  /* 0x0c801f00000d7f89 */ /* 0x000f2200000e0000 */
[----:B------:R-:W-:Y:S01]  /*0810*/  FSEL R17, R17, R0, P0 ;  /* 0x0000000011117208 */ /* 0x000fe20000000000 */
[----:B--2---:R-:W-:-:S05]  /*0820*/  FMUL R15, R15, R2 ;  /* 0x000000020f0f7220 */ /* 0x004fca0000400000 */
[----:B------:R-:W-:Y:S01]  /*0830*/  @!P2 FMUL R17, R17, 16777216 ;  /* 0x4b8000001111a820 */ /* 0x000fe20000400000 */
[----:B------:R-:W-:Y:S01]  /*0840*/  FSEL R15, R15, RZ, P1 ;  /* 0x000000ff0f0f7208 */ /* 0x000fe20000800000 */
[----:B------:R-:W-:Y:S01]  /*0850*/  @P0 FMUL R16, R16, 0.25 ;  /* 0x3e80000010100820 */ /* 0x000fe20000400000 */
[----:B---3--:R-:W-:Y:S01]  /*0860*/  FADD R8, -R27, R8 ;  /* 0x000000081b087221 */ /* 0x008fe20000000100 */
[----:B------:R-:W-:Y:S02]  /*0870*/  FSETP.NEU.AND P1, PT, R0, RZ, PT ;  /* 0x000000ff0000720b */ /* 0x000fe40003f2d000 */
[----:B------:R-:W2:Y:S01]  /*0880*/  MUFU.RCP R17, R17 ;  /* 0x0000001100117308 */ /* 0x000ea20000001000 */
[C---:B------:R-:W-:Y:S01]  /*0890*/  FFMA R27, R8.reuse, R15, R27 ;  /* 0x0000000f081b7223 */ /* 0x040fe2000000001b */
[----:B------:R-:W-:Y:S01]  /*08a0*/  FMUL R8, R8, R8 ;  /* 0x0000000808087220 */ /* 0x000fe20000400000 */
[----:B------:R-:W-:-:S03]  /*08b0*/  @!P2 FMUL R16, R16, 16777216 ;  /* 0x4b8000001010a820 */ /* 0x000fc60000400000 */
[----:B------:R-:W3:Y:S01]  /*08c0*/  SHFL.BFLY PT, R14, R27, 0x8, 0x1f ;  /* 0x0d001f001b0e7f89 */ /* 0x000ee200000e0000 */
[----:B------:R-:W-:Y:S01]  /*08d0*/  FMUL R8, R11, R8 ;  /* 0x000000080b087220 */ /* 0x000fe20000400000 */
[----:B-1----:R-:W-:Y:S01]  /*08e0*/  FADD R12, R19, R12 ;  /* 0x0000000c130c7221 */ /* 0x002fe20000000000 */
[----:B----4-:R-:W-:-:S03]  /*08f0*/  FADD R2, R0, R13 ;  /* 0x0000000d00027221 */ /* 0x010fc60000000000 */
[----:B------:R-:W-:Y:S01]  /*0900*/  FFMA R8, R15, R8, R12 ;  /* 0x000000080f087223 */ /* 0x000fe2000000000c */
[C---:B------:R-:W-:Y:S01]  /*0910*/  FMUL R11, R2.reuse, 0.25 ;  /* 0x3e800000020b7820 */ /* 0x040fe20000400000 */
[----:B------:R-:W-:-:S03]  /*0920*/  FSETP.GT.AND P0, PT, |R2|, 8.50705917302346158658e+37, PT ;  /* 0x7e8000000200780b */ /* 0x000fc60003f04200 */
[----:B------:R-:W1:Y:S01]  /*0930*/  SHFL.BFLY PT, R15, R8, 0x8, 0x1f ;  /* 0x0d001f00080f7f89 */ /* 0x000e6200000e0000 */
[----:B------:R-:W-:Y:S01]  /*0940*/  FSETP.GEU.AND P2, PT, |R2|, 1.175494350822287508e-38, PT ;  /* 0x008000000200780b */ /* 0x000fe20003f4e200 */
[----:B--2---:R-:W-:Y:S01]  /*0950*/  FMUL R16, R17, R16 ;  /* 0x0000001011107220 */ /* 0x004fe20000400000 */
[----:B------:R-:W-:Y:S02]  /*0960*/  FSEL R17, R11, R2, P0 ;  /* 0x000000020b117208 */ /* 0x000fe40000000000 */
[----:B------:R-:W2:Y:S02]  /*0970*/  SHFL.BFLY PT, R11, R2, 0x2, 0x1f ;  /* 0x0c401f00020b7f89 */ /* 0x000ea400000e0000 */
[----:B------:R-:W-:Y:S01]  /*0980*/  FSEL R16, R16, RZ, P1 ;  /* 0x000000ff10107208 */ /* 0x000fe20000800000 */
[----:B------:R-:W-:Y:S02]  /*0990*/  FSETP.NEU.AND P1, PT, R2, RZ, PT ;  /* 0x000000ff0200720b */ /* 0x000fe40003f2d000 */
[----:B------:R-:W-:Y:S01]  /*09a0*/  @P0 FMUL R13, R13, 0.25 ;  /* 0x3e8000000d0d0820 */ /* 0x000fe20000400000 */
[----:B---3--:R-:W-:-:S03]  /*09b0*/  FADD R14, -R27, R14 ;  /* 0x0000000e1b0e7221 */ /* 0x008fc60000000100 */
[----:B------:R-:W-:Y:S01]  /*09c0*/  @!P2 FMUL R17, R17, 16777216 ;  /* 0x4b8000001111a820 */ /* 0x000fe20000400000 */
[----:B------:R-:W-:Y:S01]  /*09d0*/  @!P2 FMUL R13, R13, 16777216 ;  /* 0x4b8000000d0da820 */ /* 0x000fe20000400000 */
[C---:B------:R-:W-:Y:S01]  /*09e0*/  FFMA R27, R14.reuse, R16, R27 ;  /* 0x000000100e1b7223 */ /* 0x040fe2000000001b */
[----:B------:R-:W-:Y:S01]  /*09f0*/  FMUL R14, R14, R14 ;  /* 0x0000000e0e0e7220 */ /* 0x000fe20000400000 */
[----:B------:R-:W3:Y:S03]  /*0a00*/  MUFU.RCP R18, R17 ;  /* 0x0000001100127308 */ /* 0x000ee60000001000 */
[----:B------:R-:W-:Y:S01]  /*0a10*/  FMUL R14, R9, R14 ;  /* 0x0000000e090e7220 */ /* 0x000fe20000400000 */
[----:B------:R-:W4:Y:S01]  /*0a20*/  SHFL.BFLY PT, R12, R27, 0x4, 0x1f ;  /* 0x0c801f001b0c7f89 */ /* 0x000f2200000e0000 */
[----:B-1----:R-:W-:-:S04]  /*0a30*/  FADD R15, R8, R15 ;  /* 0x0000000f080f7221 */ /* 0x002fc80000000000 */
[----:B------:R-:W-:Y:S01]  /*0a40*/  FFMA R14, R16, R14, R15 ;  /* 0x0000000e100e7223 */ /* 0x000fe2000000000f */
[----:B--2---:R-:W-:-:S04]  /*0a50*/  FADD R8, R2, R11 ;  /* 0x0000000b02087221 */ /* 0x004fc80000000000 */
[----:B------:R-:W1:Y:S01]  /*0a60*/  SHFL.BFLY PT, R15, R14, 0x4, 0x1f ;  /* 0x0c801f000e0f7f89 */ /* 0x000e6200000e0000 */
[C---:B------:R-:W-:Y:S01]  /*0a70*/  FSETP.GEU.AND P2, PT, |R8|.reuse, 1.175494350822287508e-38, PT ;  /* 0x008000000800780b */ /* 0x040fe20003f4e200 */
[----:B------:R-:W-:Y:S01]  /*0a80*/  FSETP.GT.AND P0, PT, |R8|, 8.50705917302346158658e+37, PT ;  /* 0x7e8000000800780b */ /* 0x000fe20003f04200 */
[----:B---3--:R-:W-:Y:S01]  /*0a90*/  FMUL R18, R18, R13 ;  /* 0x0000000d12127220 */ /* 0x008fe20000400000 */
[----:B------:R-:W-:Y:S01]  /*0aa0*/  FMUL R13, R8, 0.25 ;  /* 0x3e800000080d7820 */ /* 0x000fe20000400000 */
[----:B------:R-:W2:Y:S03]  /*0ab0*/  SHFL.BFLY PT, R9, R8, 0x1, 0x1f ;  /* 0x0c201f0008097f89 */ /* 0x000ea600000e0000 */
[----:B------:R-:W-:Y:S01]  /*0ac0*/  FSEL R18, R18, RZ, P1 ;  /* 0x000000ff12127208 */ /* 0x000fe20000800000 */
[----:B------:R-:W-:Y:S01]  /*0ad0*/  FSEL R16, R13, R8, P0 ;  /* 0x000000080d107208 */ /* 0x000fe20000000000 */
[----:B------:R-:W-:Y:S01]  /*0ae0*/  FSETP.NEU.AND P1, PT, R8, RZ, PT ;  /* 0x000000ff0800720b */ /* 0x000fe20003f2d000 */
[----:B----4-:R-:W-:-:S03]  /*0af0*/  FADD R12, -R27, R12 ;  /* 0x0000000c1b0c7221 */ /* 0x010fc60000000100 */
[----:B------:R-:W-:Y:S01]  /*0b00*/  @!P2 FMUL R16, R16, 16777216 ;  /* 0x4b8000001010a820 */ /* 0x000fe20000400000 */
[----:B------:R-:W-:Y:S01]  /*0b10*/  @P0 FMUL R11, R11, 0.25 ;  /* 0x3e8000000b0b0820 */ /* 0x000fe20000400000 */
[C---:B------:R-:W-:Y:S01]  /*0b20*/  FMUL R13, R12.reuse, R12 ;  /* 0x0000000c0c0d7220 */ /* 0x040fe20000400000 */
[----:B------:R-:W-:Y:S02]  /*0b30*/  FFMA R12, R12, R18, R27 ;  /* 0x000000120c0c7223 */ /* 0x000fe4000000001b */
[----:B------:R-:W-:Y:S01]  /*0b40*/  @!P2 FMUL R11, R11, 16777216 ;  /* 0x4b8000000b0ba820 */ /* 0x000fe20000400000 */
[----:B------:R-:W3:Y:S01]  /*0b50*/  MUFU.RCP R16, R16 ;  /* 0x0000001000107308 */ /* 0x000ee20000001000 */
[----:B------:R-:W-:Y:S01]  /*0b60*/  FMUL R13, R0, R13 ;  /* 0x0000000d000d7220 */ /* 0x000fe20000400000 */
[----:B-1----:R-:W-:Y:S01]  /*0b70*/  FADD R15, R14, R15 ;  /* 0x0000000f0e0f7221 */ /* 0x002fe20000000000 */
[----:B------:R-:W1:Y:S03]  /*0b80*/  SHFL.BFLY PT, R17, R12, 0x2, 0x1f ;  /* 0x0c401f000c117f89 */ /* 0x000e6600000e0000 */
[----:B------:R-:W-:Y:S01]  /*0b90*/  FFMA R13, R18, R13, R15 ;  /* 0x0000000d120d7223 */ /* 0x000fe2000000000f */
[----:B--2---:R-:W-:-:S04]  /*0ba0*/  FADD R0, R8, R9 ;  /* 0x0000000908007221 */ /* 0x004fc80000000000 */
[----:B------:R-:W2:Y:S01]  /*0bb0*/  SHFL.BFLY PT, R14, R13, 0x2, 0x1f ;  /* 0x0c401f000d0e7f89 */ /* 0x000ea200000e0000 */
[C---:B------:R-:W-:Y:S01]  /*0bc0*/  FMUL R19, R0.reuse, 0.25 ;  /* 0x3e80000000137820 */ /* 0x040fe20000400000 */
[C---:B------:R-:W-:Y:S01]  /*0bd0*/  FSETP.GEU.AND P2, PT, |R0|.reuse, 1.175494350822287508e-38, PT ;  /* 0x008000000000780b */ /* 0x040fe20003f4e200 */
[----:B------:R-:W-:Y:S01]  /*0be0*/  FSETP.GT.AND P0, PT, |R0|, 8.50705917302346158658e+37, PT ;  /* 0x7e8000000000780b */ /* 0x000fe20003f04200 */
[----:B---3--:R-:W-:-:S04]  /*0bf0*/  FMUL R11, R16, R11 ;  /* 0x0000000b100b7220 */ /* 0x008fc80000400000 */
[----:B------:R-:W-:Y:S01]  /*0c00*/  FSEL R19, R19, R0, P0 ;  /* 0x0000000013137208 */ /* 0x000fe20000000000 */
[----:B------:R-:W-:Y:S01]  /*0c10*/  FSEL R11, R11, RZ, P1 ;  /* 0x000000ff0b0b7208 */ /* 0x000fe20000800000 */
[----:B------:R-:W-:-:S05]  /*0c20*/  LOP3.LUT P1, RZ, R3, 0x1f, RZ, 0xc0, !PT ;  /* 0x0000001f03ff7812 */ /* 0x000fca000782c0ff */
[----:B------:R-:W-:Y:S01]  /*0c30*/  @!P2 FMUL R19, R19, 16777216 ;  /* 0x4b8000001313a820 */ /* 0x000fe20000400000 */
[----:B-1----:R-:W-:Y:S01]  /*0c40*/  FADD R17, -R12, R17 ;  /* 0x000000110c117221 */ /* 0x002fe20000000100 */
[----:B------:R-:W-:Y:S01]  /*0c50*/  @P0 FMUL R9, R9, 0.25 ;  /* 0x3e80000009090820 */ /* 0x000fe20000400000 */
[----:B------:R-:W-:Y:S02]  /*0c60*/  FSETP.NEU.AND P0, PT, R0, RZ, PT ;  /* 0x000000ff0000720b */ /* 0x000fe40003f0d000 */
[C---:B------:R-:W-:Y:S01]  /*0c70*/  FMUL R15, R17.reuse, R17 ;  /* 0x00000011110f7220 */ /* 0x040fe20000400000 */
[----:B------:R-:W-:Y:S01]  /*0c80*/  FFMA R12, R17, R11, R12 ;  /* 0x0000000b110c7223 */ /* 0x000fe2000000000c */
[----:B------:R-:W-:Y:S01]  /*0c90*/  @!P2 FMUL R9, R9, 16777216 ;  /* 0x4b8000000909a820 */ /* 0x000fe20000400000 */
[----:B------:R-:W-:Y:S01]  /*0ca0*/  ISETP.GE.U32.AND P2, PT, R3, 0x10, PT ;  /* 0x000000100300780c */ /* 0x000fe20003f46070 */
[----:B------:R-:W-:Y:S01]  /*0cb0*/  FMUL R15, R2, R15 ;  /* 0x0000000f020f7220 */ /* 0x000fe20000400000 */
[----:B--2---:R-:W-:Y:S01]  /*0cc0*/  FADD R14, R13, R14 ;  /* 0x0000000e0d0e7221 */ /* 0x004fe20000000000 */
[----:B------:R-:W1:Y:S01]  /*0cd0*/  MUFU.RCP R2, R19 ;  /* 0x0000001300027308 */ /* 0x000e620000001000 */
[----:B------:R-:W2:Y:S02]  /*0ce0*/  SHFL.BFLY PT, R13, R12, 0x1, 0x1f ;  /* 0x0c201f000c0d7f89 */ /* 0x000ea400000e0000 */
[----:B------:R-:W-:Y:S01]  /*0cf0*/  FFMA R14, R11, R15, R14 ;  /* 0x0000000f0b0e7223 */ /* 0x000fe2000000000e */
[----:B------:R-:W-:-:S04]  /*0d00*/  SHF.R.U32.HI R15, RZ, 0x3, R3 ;  /* 0x00000003ff0f7819 */ /* 0x000fc80000011603 */
[----:B------:R-:W3:Y:S01]  /*0d10*/  SHFL.BFLY PT, R11, R14, 0x1, 0x1f ;  /* 0x0c201f000e0b7f89 */ /* 0x000ee200000e0000 */
[----:B------:R-:W-:-:S05]  /*0d20*/  LOP3.LUT R15, R15, 0x3c, RZ, 0xc0, !PT ;  /* 0x0000003c0f0f7812 */ /* 0x000fca00078ec0ff */
[----:B------:R4:W-:Y:S01]  /*0d30*/  @!P1 STS [R15+UR4+0x80], R0 ;  /* 0x000080000f009988 */ /* 0x0009e20008000804 */
[----:B-1----:R-:W-:-:S05]  /*0d40*/  FMUL R2, R2, R9 ;  /* 0x0000000902027220 */ /* 0x002fca0000400000 */
[----:B------:R-:W-:Y:S01]  /*0d50*/  FSEL R2, R2, RZ, P0 ;  /* 0x000000ff02027208 */ /* 0x000fe20000000000 */
[----:B--2---:R-:W-:-:S04]  /*0d60*/  FADD R13, -R12, R13 ;  /* 0x0000000d0c0d7221 */ /* 0x004fc80000000100 */
[C---:B------:R-:W-:Y:S01]  /*0d70*/  FMUL R9, R13.reuse, R13 ;  /* 0x0000000d0d097220 */ /* 0x040fe20000400000 */
[----:B------:R-:W-:Y:S01]  /*0d80*/  FFMA R12, R13, R2, R12 ;  /* 0x000000020d0c7223 */ /* 0x000fe2000000000c */
[----:B---3--:R-:W-:Y:S02]  /*0d90*/  FADD R11, R14, R11 ;  /* 0x0000000b0e0b7221 */ /* 0x008fe40000000000 */
[----:B------:R-:W-:Y:S02]  /*0da0*/  FMUL R9, R8, R9 ;  /* 0x0000000908097220 */ /* 0x000fe40000400000 */
[----:B------:R4:W-:Y:S02]  /*0db0*/  @!P1 STS [R15+UR4], R12 ;  /* 0x0000000c0f009988 */ /* 0x0009e40008000804 */
[----:B------:R-:W-:-:S05]  /*0dc0*/  FFMA R2, R2, R9, R11 ;  /* 0x0000000902027223 */ /* 0x000fca000000000b */
[----:B------:R4:W-:Y:S01]  /*0dd0*/  @!P1 STS [R15+UR4+0x40], R2 ;  /* 0x000040020f009988 */ /* 0x0009e20008000804 */
[----:B------:R-:W-:Y:S06]  /*0de0*/  BAR.SYNC.DEFER_BLOCKING 0x0 ;  /* 0x0000000000007b1d */ /* 0x000fec0000010000 */
[----:B------:R4:W1:Y:S01]  /*0df0*/  @!P2 LDS R10, [R5+UR4+0x80] ;  /* 0x00008004050aa984 */ /* 0x0008620008000800 */
[----:B0-----:R-:W-:Y:S05]  /*0e00*/  @P2 BRA `(.L_x_1) ;  /* 0x0000000000082947 */ /* 0x001fea0003800000 */
[----:B------:R0:W2:Y:S04]  /*0e10*/  LDS R8, [R5+UR4] ;  /* 0x0000000405087984 */ /* 0x0000a80008000800 */
[----:B------:R0:W3:Y:S02]  /*0e20*/  LDS R11, [R5+UR4+0x40] ;  /* 0x00004004050b7984 */ /* 0x0000e40008000800 */
.L_x_1:
[----:B------:R-:W-:Y:S05]  /*0e30*/  BSYNC.RECONVERGENT B0 ;  /* 0x0000000000007941 */ /* 0x000fea0003800200 */
.L_x_0:
[----:B-1----:R-:W1:Y:S01]  /*0e40*/  SHFL.BFLY PT, R9, R10, 0x8, 0x1f ;  /* 0x0d001f000a097f89 */ /* 0x002e6200000e0000 */
[----:B------:R-:W-:Y:S03]  /*0e50*/  BSSY.RECONVERGENT B0, `(.L_x_2) ;  /* 0x0000059000007945 */ /* 0x000fe60003800200 */
[----:B---34-:R-:W3:Y:S01]  /*0e60*/  SHFL.BFLY PT, R12, R11, 0x8, 0x1f ;  /* 0x0d001f000b0c7f89 */ /* 0x018ee200000e0000 */
[----:B-1----:R-:W-:-:S04]  /*0e70*/  FADD R0, R10, R9 ;  /* 0x000000090a007221 */ /* 0x002fc80000000000 */
[C---:B------:R-:W-:Y:S01]  /*0e80*/  FMUL R13, R0.reuse, 0.25 ;  /* 0x3e800000000d7820 */ /* 0x040fe20000400000 */
[C---:B------:R-:W-:Y:S01]  /*0e90*/  FSETP.GEU.AND P1, PT, |R0|.reuse, 1.175494350822287508e-38, PT ;  /* 0x008000000000780b */ /* 0x040fe20003f2e200 */
[----:B------:R-:W-:Y:S01]  /*0ea0*/  FSETP.GT.AND P0, PT, |R0|, 8.50705917302346158658e+37, PT ;  /* 0x7e8000000000780b */ /* 0x000fe20003f04200 */
[----:B------:R-:W1:Y:S01]  /*0eb0*/  SHFL.BFLY PT, R17, R0, 0x4, 0x1f ;  /* 0x0c801f0000117f89 */ /* 0x000e6200000e0000 */
[----:B---3--:R-:W-:-:S03]  /*0ec0*/  FADD R12, R11, R12 ;  /* 0x0000000c0b0c7221 */ /* 0x008fc60000000000 */
[----:B------:R-:W-:Y:S02]  /*0ed0*/  FSEL R14, R13, R0, P0 ;  /* 0x000000000d0e7208 */ /* 0x000fe40000000000 */
[----:B--2---:R-:W2:Y:S05]  /*0ee0*/  SHFL.BFLY PT, R13, R8, 0x8, 0x1f ;  /* 0x0d001f00080d7f89 */ /* 0x004eaa00000e0000 */
[----:B------:R-:W-:Y:S01]  /*0ef0*/  @!P1 FMUL R14, R14, 16777216 ;  /* 0x4b8000000e0e9820 */ /* 0x000fe20000400000 */
[----:B------:R-:W-:-:S04]  /*0f00*/  @P0 FMUL R9, R9, 0.25 ;  /* 0x3e80000009090820 */ /* 0x000fc80000400000 */
[----:B------:R-:W-:Y:S01]  /*0f10*/  @!P1 FMUL R9, R9, 16777216 ;  /* 0x4b80000009099820 */ /* 0x000fe20000400000 */
[----:B------:R-:W3:Y:S01]  /*0f20*/  MUFU.RCP R14, R14 ;  /* 0x0000000e000e7308 */ /* 0x000ee20000001000 */
[C---:B------:R-:W-:Y:S01]  /*0f30*/  FSETP.NEU.AND P1, PT, R0.reuse, RZ, PT ;  /* 0x000000ff0000720b */ /* 0x040fe20003f2d000 */
[----:B-1----:R-:W-:-:S04]  /*0f40*/  FADD R2, R0, R17 ;  /* 0x0000001100027221 */ /* 0x002fc80000000000 */
[C---:B------:R-:W-:Y:S01]  /*0f50*/  FMUL R19, R2.reuse, 0.25 ;  /* 0x3e80000002137820 */ /* 0x040fe20000400000 */
[C---:B------:R-:W-:Y:S01]  /*0f60*/  FSETP.GEU.AND P2, PT, |R2|.reuse, 1.175494350822287508e-38, PT ;  /* 0x008000000200780b */ /* 0x040fe20003f4e200 */
[----:B------:R-:W-:Y:S01]  /*0f70*/  FSETP.GT.AND P0, PT, |R2|, 8.50705917302346158658e+37, PT ;  /* 0x7e8000000200780b */ /* 0x000fe20003f04200 */
[----:B--2---:R-:W-:Y:S01]  /*0f80*/  FADD R13, -R8, R13 ;  /* 0x0000000d080d7221 */ /* 0x004fe20000000100 */
[----:B---3--:R-:W-:-:S03]  /*0f90*/  FMUL R15, R14, R9 ;  /* 0x000000090e0f7220 */ /* 0x008fc60000400000 */
[----:B------:R-:W-:Y:S01]  /*0fa0*/  FSEL R19, R19, R2, P0 ;  /* 0x0000000213137208 */ /* 0x000fe20000000000 */
[----:B------:R-:W1:Y:S01]  /*0fb0*/  SHFL.BFLY PT, R9, R2, 0x2, 0x1f ;  /* 0x0c401f0002097f89 */ /* 0x000e6200000e0000 */
[----:B------:R-:W-:Y:S01]  /*0fc0*/  FSEL R15, R15, RZ, P1 ;  /* 0x000000ff0f0f7208 */ /* 0x000fe20000800000 */
[----:B------:R-:W-:-:S04]  /*0fd0*/  FSETP.NEU.AND P1, PT, R2, RZ, PT ;  /* 0x000000ff0200720b */ /* 0x000fc80003f2d000 */
[----:B------:R-:W-:Y:S01]  /*0fe0*/  @!P2 FMUL R19, R19, 16777216 ;  /* 0x4b8000001313a820 */ /* 0x000fe20000400000 */
[----:B------:R-:W-:Y:S01]  /*0ff0*/  @P0 FMUL R17, R17, 0.25 ;  /* 0x3e80000011110820 */ /* 0x000fe20000400000 */
[C---:B------:R-:W-:Y:S01]  /*1000*/  FFMA R14, R13.reuse, R15, R8 ;  /* 0x0000000f0d0e7223 */ /* 0x040fe20000000008 */
[----:B------:R-:W-:Y:S01]  /*1010*/  FMUL R13, R13, R13 ;  /* 0x0000000d0d0d7220 */ /* 0x000fe20000400000 */
[----:B------:R-:W2:Y:S01]  /*1020*/  MUFU.RCP R16, R19 ;  /* 0x0000001300107308 */ /* 0x000ea20000001000 */
[----:B------:R-:W-:Y:S02]  /*1030*/  @!P2 FMUL R17, R17, 16777216 ;  /* 0x4b8000001111a820 */ /* 0x000fe40000400000 */
[----:B------:R-:W-:Y:S01]  /*1040*/  FMUL R13, R10, R13 ;  /* 0x0000000d0a0d7220 */ /* 0x000fe20000400000 */
[----:B------:R-:W3:Y:S03]  /*1050*/  SHFL.BFLY PT, R11, R14, 0x4, 0x1f ;  /* 0x0c801f000e0b7f89 */ /* 0x000ee600000e0000 */
[----:B------:R-:W-:-:S05]  /*1060*/  FFMA R12, R15, R13, R12 ;  /* 0x0000000d0f0c7223 */ /* 0x000fca000000000c */
[----:B------:R-:W4:Y:S01]  /*1070*/  SHFL.BFLY PT, R13, R12, 0x4, 0x1f ;  /* 0x0c801f000c0d7f89 */ /* 0x000f2200000e0000 */
[----:B-1----:R-:W-:Y:S01]  /*1080*/  FADD R8, R2, R9 ;  /* 0x0000000902087221 */ /* 0x002fe20000000000 */
[----:B--2---:R-:W-:-:S04]  /*1090*/  FMUL R16, R16, R17 ;  /* 0x0000001110107220 */ /* 0x004fc80000400000 */
[C---:B------:R-:W-:Y:S01]  /*10a0*/  FSETP.GEU.AND P2, PT, |R8|.reuse, 1.175494350822287508e-38, PT ;  /* 0x008000000800780b */ /* 0x040fe20003f4e200 */
[C---:B------:R-:W-:Y:S01]  /*10b0*/  FSETP.GT.AND P0, PT, |R8|.reuse, 8.50705917302346158658e+37, PT ;  /* 0x7e8000000800780b */ /* 0x040fe20003f04200 */
[----:B------:R-:W-:Y:S01]  /*10c0*/  FMUL R17, R8, 0.25 ;  /* 0x3e80000008117820 */ /* 0x000fe20000400000 */
[----:B------:R-:W-:Y:S01]  /*10d0*/  FSEL R16, R16, RZ, P1 ;  /* 0x000000ff10107208 */ /* 0x000fe20000800000 */
[----:B------:R-:W-:-:S03]  /*10e0*/  FSETP.NEU.AND P1, PT, R8, RZ, PT ;  /* 0x000000ff0800720b */ /* 0x000fc60003f2d000 */
[----:B------:R-:W-:Y:S01]  /*10f0*/  FSEL R10, R17, R8, P0 ;  /* 0x00000008110a7208 */ /* 0x000fe20000000000 */
[----:B---3--:R-:W-:Y:S02]  /*1100*/  FADD R15, -R14, R11 ;  /* 0x0000000b0e0f7221 */ /* 0x008fe40000000100 */
[----:B------:R-:W1:Y:S02]  /*1110*/  SHFL.BFLY PT, R11, R8, 0x1, 0x1f ;  /* 0x0c201f00080b7f89 */ /* 0x000e6400000e0000 */
[C---:B------:R-:W-:Y:S01]  /*1120*/  FFMA R14, R15.reuse, R16, R14 ;  /* 0x000000100f0e7223 */ /* 0x040fe2000000000e */
[----:B------:R-:W-:Y:S01]  /*1130*/  @!P2 FMUL R10, R10, 16777216 ;  /* 0x4b8000000a0aa820 */ /* 0x000fe20000400000 */
[----:B------:R-:W-:Y:S01]  /*1140*/  FMUL R15, R15, R15 ;  /* 0x0000000f0f0f7220 */ /* 0x000fe20000400000 */
[----:B------:R-:W-:Y:S01]  /*1150*/  @P0 FMUL R9, R9, 0.25 ;  /* 0x3e80000009090820 */ /* 0x000fe20000400000 */
[----:B----4-:R-:W-:Y:S01]  /*1160*/  FADD R13, R12, R13 ;  /* 0x0000000d0c0d7221 */ /* 0x010fe20000000000 */
[----:B------:R-:W2:Y:S01]  /*1170*/  SHFL.BFLY PT, R17, R14, 0x2, 0x1f ;  /* 0x0c401f000e117f89 */ /* 0x000ea200000e0000 */
[----:B------:R-:W-:Y:S01]  /*1180*/  FMUL R15, R0, R15 ;  /* 0x0000000f000f7220 */ /* 0x000fe20000400000 */
[----:B------:R-:W3:Y:S01]  /*1190*/  MUFU.RCP R10, R10 ;  /* 0x0000000a000a7308 */ /* 0x000ee20000001000 */
[----:B------:R-:W-:-:S02]  /*11a0*/  @!P2 FMUL R9, R9, 16777216 ;  /* 0x4b8000000909a820 */ /* 0x000fc40000400000 */
[----:B------:R-:W-:-:S05]  /*11b0*/  FFMA R13, R16, R15, R13 ;  /* 0x0000000f100d7223 */ /* 0x000fca000000000d */
[----:B------:R-:W4:Y:S01]  /*11c0*/  SHFL.BFLY PT, R0, R13, 0x2, 0x1f ;  /* 0x0c401f000d007f89 */ /* 0x000f2200000e0000 */
[----:B-1----:R-:W-:Y:S01]  /*11d0*/  FADD R12, R8, R11 ;  /* 0x0000000b080c7221 */ /* 0x002fe20000000000 */
[----:B---3--:R-:W-:-:S03]  /*11e0*/  FMUL R9, R10, R9 ;  /* 0x000000090a097220 */ /* 0x008fc60000400000 */
[C---:B------:R-:W-:Y:S01]  /*11f0*/  FMUL R19, R12.reuse, 0.25 ;  /* 0x3e8000000c137820 */ /* 0x040fe20000400000 */
[C---:B------:R-:W-:Y:S01]  /*1200*/  FSETP.GEU.AND P2, PT, |R12|.reuse, 1.175494350822287508e-38, PT ;  /* 0x008000000c00780b */ /* 0x040fe20003f4e200 */
[----:B------:R-:W-:Y:S01]  /*1210*/  FSETP.GT.AND P0, PT, |R12|, 8.50705917302346158658e+37, PT ;  /* 0x7e8000000c00780b */ /* 0x000fe20003f04200 */
[----:B--2---:R-:W-:Y:S01]  /*1220*/  FADD R17, -R14, R17 ;  /* 0x000000110e117221 */ /* 0x004fe20000000100 */
[----:B------:R-:W-:Y:S01]  /*1230*/  FSEL R9, R9, RZ, P1 ;  /* 0x000000ff09097208 */ /* 0x000fe20000800000 */
[----:B------:R-:W-:Y:S02]  /*1240*/  ISETP.NE.AND P1, PT, R3, RZ, PT ;  /* 0x000000ff0300720c */ /* 0x000fe40003f25270 */
[----:B------:R-:W-:Y:S01]  /*1250*/  FMUL R15, R17, R17 ;  /* 0x00000011110f7220 */ /* 0x000fe20000400000 */
[----:B------:R-:W-:Y:S01]  /*1260*/  FSEL R19, R19, R12, P0 ;  /* 0x0000000c13137208 */ /* 0x000fe20000000000 */
[----:B------:R-:W-:Y:S02]  /*1270*/  FFMA R14, R17, R9, R14 ;  /* 0x00000009110e7223 */ /* 0x000fe4000000000e */
[----:B------:R-:W-:Y:S01]  /*1280*/  FMUL R15, R2, R15 ;  /* 0x0000000f020f7220 */ /* 0x000fe20000400000 */
[----:B----4-:R-:W-:-:S02]  /*1290*/  FADD R0, R13, R0 ;  /* 0x000000000d007221 */ /* 0x010fc40000000000 */
[----:B------:R-:W-:Y:S01]  /*12a0*/  @!P2 FMUL R19, R19, 16777216 ;  /* 0x4b8000001313a820 */ /* 0x000fe20000400000 */
[----:B------:R-:W1:Y:S01]  /*12b0*/  SHFL.BFLY PT, R13, R14, 0x1, 0x1f ;  /* 0x0c201f000e0d7f89 */ /* 0x000e6200000e0000 */
[----:B------:R-:W-:Y:S01]  /*12c0*/  @P0 FMUL R11, R11, 0.25 ;  /* 0x3e8000000b0b0820 */ /* 0x000fe20000400000 */
[----:B------:R-:W-:Y:S01]  /*12d0*/  FFMA R0, R9, R15, R0 ;  /* 0x0000000f09007223 */ /* 0x000fe20000000000 */
[----:B------:R-:W2:Y:S01]  /*12e0*/  MUFU.RCP R2, R19 ;  /* 0x0000001300027308 */ /* 0x000ea20000001000 */
[----:B------:R-:W-:Y:S01]  /*12f0*/  @!P1 STS [R5+UR4+0x80], R12 ;  /* 0x0000800c05009988 */ /* 0x000fe20008000804 */
[----:B------:R-:W-:Y:S01]  /*1300*/  @!P2 FMUL R11, R11, 16777216 ;  /* 0x4b8000000b0ba820 */ /* 0x000fe20000400000 */
[----:B------:R-:W-:Y:S02]  /*1310*/  FSETP.NEU.AND P0, PT, R12, RZ, PT ;  /* 0x000000ff0c00720b */ /* 0x000fe40003f0d000 */
[----:B------:R-:W3:Y:S01]  /*1320*/  SHFL.BFLY PT, R9, R0, 0x1, 0x1f ;  /* 0x0c201f0000097f89 */ /* 0x000ee200000e0000 */
[----:B--2---:R-:W-:Y:S01]  /*1330*/  FMUL R2, R2, R11 ;  /* 0x0000000b02027220 */ /* 0x004fe20000400000 */
[----:B-1----:R-:W-:-:S04]  /*1340*/  FADD R13, -R14, R13 ;  /* 0x0000000d0e0d7221 */ /* 0x002fc80000000100 */
[----:B------:R-:W-:Y:S01]  /*1350*/  FSEL R2, R2, RZ, P0 ;  /* 0x000000ff02027208 */ /* 0x000fe20000000000 */
[----:B------:R-:W-:-:S04]  /*1360*/  FMUL R11, R13, R13 ;  /* 0x0000000d0d0b7220 */ /* 0x000fc80000400000 */
[----:B------:R-:W-:Y:S01]  /*1370*/  FFMA R14, R13, R2, R14 ;  /* 0x000000020d0e7223 */ /* 0x000fe2000000000e */
[----:B---3--:R-:W-:Y:S01]  /*1380*/  FADD R9, R0, R9 ;  /* 0x0000000900097221 */ /* 0x008fe20000000000 */
[----:B------:R-:W-:-:S04]  /*1390*/  FMUL R11, R8, R11 ;  /* 0x0000000b080b7220 */ /* 0x000fc80000400000 */
[----:B------:R-:W-:Y:S01]  /*13a0*/  FFMA R2, R2, R11, R9 ;  /* 0x0000000b02027223 */ /* 0x000fe20000000009 */
[----:B------:R-:W-:Y:S06]  /*13b0*/  @P1 BRA `(.L_x_3) ;  /* 0x0000000000081947 */ /* 0x000fec0003800000 */
[----:B------:R1:W-:Y:S04]  /*13c0*/  STS [R5+UR4], R14 ;  /* 0x0000000e05007988 */ /* 0x0003e80008000804 */
[----:B------:R1:W-:Y:S02]  /*13d0*/  STS [R5+UR4+0x40], R2 ;  /* 0x0000400205007988 */ /* 0x0003e40008000804 */
.L_x_3:
[----:B------:R-:W-:Y:S05]  /*13e0*/  BSYNC.RECONVERGENT B0 ;  /* 0x0000000000007941 */ /* 0x000fea0003800200 */
.L_x_2:
[----:B------:R-:W-:Y:S01]  /*13f0*/  BAR.SYNC.DEFER_BLOCKING 0x0 ;  /* 0x0000000000007b1d */ /* 0x000fe20000010000 */
[----:B01----:R-:W-:Y:S01]  /*1400*/  HFMA2 R5, -RZ, RZ, 0.662109375, -19.203125 ;  /* 0x394ccccdff057431 */ /* 0x003fe200000001ff */
[----:B------:R-:W-:Y:S01]  /*1410*/  LOP3.LUT R3, R3, 0x1ff, RZ, 0xc0, !PT ;  /* 0x000001ff03037812 */ /* 0x000fe200078ec0ff */
[----:B------:R-:W-:-:S05]  /*1420*/  HFMA2 R7, -RZ, RZ, 0, 0 ;  /* 0x00000000ff077431 */ /* 0x000fca00000001ff */
[----:B------:R-:W0:Y:S01]  /*1430*/  LDC.64 R10, c[0x0][0x390] ;  /* 0x0000e400ff0a7b82 */ /* 0x000e220000000a00 */
[----:B------:R-:W-:Y:S01]  /*1440*/  UMOV UR6, 0xf0 ;  /* 0x000000f000067882 */ /* 0x000fe20000000000 */
[----:B------:R-:W1:Y:S01]  /*1450*/  LDCU.64 UR12, c[0x0][0x398] ;  /* 0x00007300ff0c77ac */ /* 0x000e620008000a00 */
[----:B------:R-:W2:Y:S05]  /*1460*/  LDCU.64 UR10, c[0x0][0x358] ;  /* 0x00006b00ff0a77ac */ /* 0x000eaa0008000a00 */
[----:B------:R-:W3:Y:S01]  /*1470*/  LDC.64 R12, c[0x0][0x388] ;  /* 0x0000e200ff0c7b82 */ /* 0x000ee20000000a00 */
[----:B------:R-:W-:Y:S01]  /*1480*/  USHF.R.U32 UR6, UR6, 0x4, URZ ;  /* 0x0000000406067899 */ /* 0x000fe200080016ff */
[----:B------:R-:W-:-:S03]  /*1490*/  UMOV UR7, 0x120 ;  /* 0x0000012000077882 */ /* 0x000fc60000000000 */
[----:B------:R-:W-:-:S04]  /*14a0*/  ULOP3.LUT UR7, UR7, 0xf, UR6, 0xf8, !UPT ;  /* 0x0000000f07077892 */ /* 0x000fc8000f8ef806 */
[----:B------:R-:W-:Y:S01]  /*14b0*/  USHF.L.U32 UR7, UR7, 0x14, URZ ;  /* 0x0000001407077899 */ /* 0x000fe200080006ff */
[----:B------:R-:W-:Y:S01]  /*14c0*/  UMOV UR6, URZ ;  /* 0x000000ff00067c82 */ /* 0x000fe20008000000 */
[----:B------:R-:W4:Y:S01]  /*14d0*/  LDC.64 R8, c[0x0][0x380] ;  /* 0x0000e000ff087b82 */ /* 0x000f220000000a00 */
[----:B------:R-:W5:Y:S04]  /*14e0*/  LDS R2, [UR4+0x40] ;  /* 0x00004004ff027984 */ /* 0x000f680008000800 */
[----:B------:R-:W1:Y:S01]  /*14f0*/  LDS R0, [UR4] ;  /* 0x00000004ff007984 */ /* 0x000e620008000800 */
[----:B------:R-:W-:Y:S01]  /*1500*/  UMOV.64 UR4, URZ ;  /* 0x000000ff00047c82 */ /* 0x000fe20008010000 */
[----:B0-----:R-:W-:-:S04]  /*1510*/  IMAD.WIDE.U32 R10, R3, 0x8, R10 ;  /* 0x00000008030a7825 */ /* 0x001fc800078e000a */
[----:B-----5:R-:W-:Y:S01]  /*1520*/  FFMA R14, R2, R5, 9.9999999747524270788e-07 ;  /* 0x358637bd020e7423 */ /* 0x020fe20000000005 */
[----:B---3--:R-:W-:Y:S01]  /*1530*/  IMAD.WIDE.U32 R2, R3, 0x8, R12 ;  /* 0x0000000803027825 */ /* 0x008fe200078e000c */
[----:B------:R-:W-:-:S04]  /*1540*/  MOV R5, RZ ;  /* 0x000000ff00057202 */ /* 0x000fc80000000f00 */
[----:B-12---:R-:W0:Y:S03]  /*1550*/  MUFU.RSQ R14, R14 ;  /* 0x0000000e000e7308 */ /* 0x006e260000001400 */
.L_x_4:
[----:B------:R-:W-:Y:S02]  /*1560*/  IADD.64 R12, R6, UR4 ;  /* 0x00000004060c7c35 */ /* 0x000fe4000f8e0200 */
[----:B------:R-:W-:Y:S01]  /*1570*/  UMOV UR8, 0xf0 ;  /* 0x000000f000087882 */ /* 0x000fe20000000000 */
[----:B------:R-:W-:Y:S01]  /*1580*/  CS2R R16, SRZ ;  /* 0x0000000000107805 */ /* 0x000fe2000001ff00 */
[----:B------:R-:W-:Y:S01]  /*1590*/  USHF.R.U32 UR14, UR8, 0x4, URZ ;  /* 0x00000004080e7899 */ /* 0x000fe200080016ff */
[----:B------:R-:W-:-:S03]  /*15a0*/  UMOV UR15, 0x140 ;  /* 0x00000140000f7882 */ /* 0x000fc60000000000 */
[----:B------:R-:W-:-:S04]  /*15b0*/  ULOP3.LUT UR15, UR15, 0xf, UR14, 0xf8, !UPT ;  /* 0x0000000f0f0f7892 */ /* 0x000fc8000f8ef80e */
[----:B------:R-:W-:Y:S01]  /*15c0*/  USHF.L.U32 UR15, UR15, 0x14, URZ ;  /* 0x000000140f0f7899 */ /* 0x000fe200080006ff */
[----:B------:R-:W-:Y:S01]  /*15d0*/  UMOV UR14, URZ ;  /* 0x000000ff000e7c82 */ /* 0x000fe20008000000 */
[----:B------:R-:W-:Y:S01]  /*15e0*/  USHF.R.U32 UR8, UR8, 0x4, URZ ;  /* 0x0000000408087899 */ /* 0x000fe200080016ff */
[----:B------:R-:W-:-:S03]  /*15f0*/  UMOV UR9, 0x140 ;  /* 0x0000014000097882 */ /* 0x000fc60000000000 */
[----:B------:R-:W-:-:S04]  /*1600*/  ULOP3.LUT UR9, UR9, 0xf, UR8, 0xf8, !UPT ;  /* 0x0000000f09097892 */ /* 0x000fc8000f8ef808 */
[----:B------:R-:W-:Y:S01]  /*1610*/  USHF.L.U32 UR9, UR9, 0x14, URZ ;  /* 0x0000001409097899 */ /* 0x000fe200080006ff */
[----:B------:R-:W-:Y:S01]  /*1620*/  UMOV UR8, URZ ;  /* 0x000000ff00087c82 */ /* 0x000fe20008000000 */
[----:B------:R-:W-:Y:S02]  /*1630*/  ISETP.GE.U64.AND P0, PT, R12, 0x1400, PT ;  /* 0x000014000c00780c */ /* 0x000fe40003f16070 */
[----:B------:R-:W-:Y:S01]  /*1640*/  CS2R R20, SRZ ;  /* 0x0000000000147805 */ /* 0x000fe2000001ff00 */
[----:B------:R-:W-:Y:S01]  /*1650*/  CS2R R18, SRZ ;  /* 0x0000000000127805 */ /* 0x000fe2000001ff00 */
[----:B------:R-:W-:Y:S02]  /*1660*/  IADD.64 R12, R4, UR4 ;  /* 0x00000004040c7c35 */ /* 0x000fe4000f8e0200 */
[----:B------:R-:W-:-:S04]  /*1670*/  CS2R R22, SRZ ;  /* 0x0000000000167805 */ /* 0x000fc8000001ff00 */
[----:B----4-:R-:W-:-:S04]  /*1680*/  IMAD.WIDE R26, R12, 0x2, R8 ;  /* 0x000000020c1a7825 */ /* 0x010fc800078e0208 */
[----:B------:R-:W2:Y:S04]  /*1690*/  @!P0 LDG.E.EL.64 R16, desc[UR14][R2.64+0x2800] ;  /* 0x0028000e02108981 */ /* 0x000ea8000c2e1b00 */
[----:B------:R1:W3:Y:S04]  /*16a0*/  @!P0 LDG.E.EL.64 R20, desc[UR14][R10.64] ;  /* 0x0000000e0a148981 */ /* 0x0002e8000c2e1b00 */
[----:B------:R4:W5:Y:S04]  /*16b0*/  @!P0 LDG.E.EL.64 R18, desc[UR8][R2.64] ;  /* 0x0000000802128981 */ /* 0x000968000c2e1b00 */
[----:B------:R-:W5:Y:S01]  /*16c0*/  @!P0 LDG.E.EF.64 R22, desc[UR6][R26.64] ;  /* 0x000000061a168981 */ /* 0x000f62000c0e1b00 */
[----:B-1----:R-:W-:-:S02]  /*16d0*/  IADD.64 R10, R10, 0x1000 ;  /* 0x000010000a0a7835 */ /* 0x002fc400078e0200 */
[----:B----4-:R-:W-:Y:S02]  /*16e0*/  IADD.64 R2, R2, 0x1000 ;  /* 0x0000100002027835 */ /* 0x010fe400078e0200 */
[--C-:B--2---:R-:W-:Y:S02]  /*16f0*/  HADD2.F32 R25, -RZ, R16.reuse.H0_H0 ;  /* 0x20000010ff197230 */ /* 0x104fe40000004100 */
[----:B------:R-:W-:Y:S02]  /*1700*/  HADD2.F32 R16, -RZ, R16.H1_H1 ;  /* 0x30000010ff107230 */ /* 0x000fe40000004100 */
[--C-:B---3--:R-:W-:Y:S02]  /*1710*/  HADD2.F32 R13, -RZ, R20.reuse.H0_H0 ;  /* 0x20000014ff0d7230 */ /* 0x108fe40000004100 */
[----:B------:R-:W-:Y:S02]  /*1720*/  HADD2.F32 R20, -RZ, R20.H1_H1 ;  /* 0x30000014ff147230 */ /* 0x000fe40000004100 */
[----:B-----5:R-:W-:-:S02]  /*1730*/  HADD2.F32 R24, -RZ, R18.H0_H0 ;  /* 0x20000012ff187230 */ /* 0x020fc40000004100 */
[----:B------:R-:W-:Y:S01]  /*1740*/  FADD R25, R25, R13 ;  /* 0x0000000d19197221 */ /* 0x000fe20000000000 */
[----:B------:R-:W-:Y:S02]  /*1750*/  HADD2.F32 R15, -RZ, R19.H0_H0 ;  /* 0x20000013ff0f7230 */ /* 0x000fe40000004100 */
[----:B------:R-:W-:Y:S01]  /*1760*/  FADD R16, R16, R20 ;  /* 0x0000001410107221 */ /* 0x000fe20000000000 */
[----:B------:R-:W-:Y:S02]  /*1770*/  HADD2.F32 R27, -RZ, R22.H0_H0 ;  /* 0x20000016ff1b7230 */ /* 0x000fe40000004100 */
[----:B------:R-:W-:Y:S01]  /*1780*/  FADD R24, R13, R24 ;  /* 0x000000180d187221 */ /* 0x000fe20000000000 */
[----:B------:R-:W-:Y:S02]  /*1790*/  HADD2.F32 R13, -RZ, R18.H1_H1 ;  /* 0x30000012ff0d7230 */ /* 0x000fe40000004100 */
[----:B------:R-:W-:Y:S01]  /*17a0*/  FADD R25, R25, 1 ;  /* 0x3f80000019197421 */ /* 0x000fe20000000000 */
[----:B------:R-:W-:-:S02]  /*17b0*/  HADD2.F32 R18, -RZ, R17.H0_H0 ;  /* 0x20000011ff127230 */ /* 0x000fc40000004100 */
[----:B------:R-:W-:Y:S02]  /*17c0*/  HADD2.F32 R28, -RZ, R21.H0_H0 ;  /* 0x20000015ff1c7230 */ /* 0x000fe40000004100 */
[----:B------:R-:W-:Y:S01]  /*17d0*/  FADD R13, R20, R13 ;  /* 0x0000000d140d7221 */ /* 0x000fe20000000000 */
[----:B------:R-:W-:Y:S02]  /*17e0*/  HADD2.F32 R20, -RZ, R17.H1_H1 ;  /* 0x30000011ff147230 */ /* 0x000fe40000004100 */
[----:B------:R-:W-:Y:S02]  /*17f0*/  HADD2.F32 R17, -RZ, R19.H1_H1 ;  /* 0x30000013ff117230 */ /* 0x000fe40000004100 */
[----:B------:R-:W-:Y:S01]  /*1800*/  FADD R19, -R0, R27 ;  /* 0x0000001b00137221 */ /* 0x000fe20000000100 */
[----:B------:R-:W-:Y:S02]  /*1810*/  HADD2.F32 R26, -RZ, R21.H1_H1 ;  /* 0x30000015ff1a7230 */ /* 0x000fe40000004100 */
[----:B------:R-:W-:Y:S01]  /*1820*/  FADD R18, R18, R28 ;  /* 0x0000001c12127221 */ /* 0x000fe20000000000 */
[----:B------:R-:W-:-:S02]  /*1830*/  HADD2.F32 R21, -RZ, R22.H1_H1 ;  /* 0x30000016ff157230 */ /* 0x000fc40000004100 */
[----:B0-----:R-:W-:Y:S01]  /*1840*/  FMUL R19, R14, R19 ;  /* 0x000000130e137220 */ /* 0x001fe20000400000 */
[--C-:B------:R-:W-:Y:S02]  /*1850*/  HADD2.F32 R27, -RZ, R23.reuse.H0_H0 ;  /* 0x20000017ff1b7230 */ /* 0x100fe40000004100 */
[----:B------:R-:W-:Y:S01]  /*1860*/  FADD R20, R20, R26 ;  /* 0x0000001a14147221 */ /* 0x000fe20000000000 */
[----:B------:R-:W-:Y:S02]  /*1870*/  HADD2.F32 R23, -RZ, R23.H1_H1 ;  /* 0x30000017ff177230 */ /* 0x000fe40000004100 */
[----:B------:R-:W-:Y:S01]  /*1880*/  FFMA R24, R19, R25, R24 ;  /* 0x0000001913187223 */ /* 0x000fe20000000018 */
[C---:B------:R-:W-:Y:S01]  /*1890*/  FADD R19, -R0.reuse, R21 ;  /* 0x0000001500137221 */ /* 0x040fe20000000100 */
[----:B------:R-:W-:Y:S01]  /*18a0*/  FADD R21, -R0, R27 ;  /* 0x0000001b00157221 */ /* 0x000fe20000000100 */
[----:B------:R-:W-:Y:S01]  /*18b0*/  FADD R22, R16, 1 ;  /* 0x3f80000010167421 */ /* 0x000fe20000000000 */
[----:B------:R-:W-:Y:S01]  /*18c0*/  FADD R23, -R0, R23 ;  /* 0x0000001700177221 */ /* 0x000fe20000000100 */
[----:B------:R-:W-:Y:S01]  /*18d0*/  FMUL R16, R14, R19 ;  /* 0x000000130e107220 */ /* 0x000fe20000400000 */
[----:B------:R-:W-:Y:S01]  /*18e0*/  FADD R25, R18, 1 ;  /* 0x3f80000012197421 */ /* 0x000fe20000000000 */
[----:B------:R-:W-:Y:S01]  /*18f0*/  FADD R19, R20, 1 ;  /* 0x3f80000014137421 */ /* 0x000fe20000000000 */
[----:B------:R-:W-:Y:S01]  /*1900*/  FADD R15, R28, R15 ;  /* 0x0000000f1c0f7221 */ /* 0x000fe20000000000 */
[----:B------:R-:W-:Y:S01]  /*1910*/  FADD R17, R26, R17 ;  /* 0x000000111a117221 */ /* 0x000fe20000000000 */
[C---:B------:R-:W-:Y:S01]  /*1920*/  FMUL R18, R14.reuse, R21 ;  /* 0x000000150e127220 */ /* 0x040fe20000400000 */
[----:B------:R-:W-:Y:S01]  /*1930*/  FMUL R20, R14, R23 ;  /* 0x000000170e147220 */ /* 0x000fe20000400000 */
[----:B------:R-:W-:Y:S01]  /*1940*/  FFMA R21, R16, R22, R13 ;  /* 0x0000001610157223 */ /* 0x000fe2000000000d */
[----:B------:R-:W-:Y:S01]  /*1950*/  FSETP.GT.AND P3, PT, R24, -448, PT ;  /* 0xc3e000001800780b */ /* 0x000fe20003f64000 */
[----:B------:R-:W-:Y:S01]  /*1960*/  FFMA R15, R18, R25, R15 ;  /* 0x00000019120f7223 */ /* 0x000fe2000000000f */
[----:B------:R-:W-:Y:S01]  /*1970*/  FFMA R20, R20, R19, R17 ;  /* 0x0000001314147223 */ /* 0x000fe20000000011 */
[----:B------:R-:W-:Y:S01]  /*1980*/  FSETP.NAN.AND P4, PT, R24, R24, PT ;  /* 0x000000181800720b */ /* 0x000fe20003f88000 */
[C---:B------:R-:W-:Y:S01]  /*1990*/  FSETP.GT.AND P5, PT, R21.reuse, -448, PT ;  /* 0xc3e000001500780b */ /* 0x040fe20003fa4000 */
[----:B------:R-:W-:Y:S01]  /*19a0*/  FSETP.NAN.AND P6, PT, R21, R21, PT ;  /* 0x000000151500720b */ /* 0x000fe20003fc8000 */
[----:B------:R-:W-:Y:S01]  /*19b0*/  FSETP.GT.AND P1, PT, R15, -448, PT ;  /* 0xc3e000000f00780b */ /* 0x000fe20003f24000 */
[----:B------:R-:W-:Y:S01]  /*19c0*/  FSETP.GT.AND P2, PT, R20, -448, PT ;  /* 0xc3e000001400780b */ /* 0x000fe20003f44000 */
[----:B------:R-:W-:Y:S01]  /*19d0*/  SHF.R.S32.HI R13, RZ, 0x1f, R12 ;  /* 0x0000001fff0d7819 */ /* 0x000fe2000001140c */
[----:B------:R-:W-:-:S02]  /*19e0*/  MOV.64 R16, UR4 ;  /* 0x0000000400107c02 */ /* 0x000fc40008010f00 */
[----:B------:R-:W-:Y:S02]  /*19f0*/  UIADD3.64 UR4, UPT, UPT, UR4, 0x800, URZ ;  /* 0x0000080004047897 */ /* 0x000fe4000fffe0ff */
[----:B------:R-:W-:Y:S01]  /*1a00*/  @!P3 FSEL R24, R24, -448, P4 ;  /* 0xc3e000001818b808 */ /* 0x000fe20002000000 */
[----:B------:R-:W-:Y:S01]  /*1a10*/  FSETP.NAN.AND P3, PT, R15, R15, PT ;  /* 0x0000000f0f00720b */ /* 0x000fe20003f68000 */
[----:B------:R-:W-:Y:S01]  /*1a20*/  FSETP.NAN.AND P4, PT, R20, R20, PT ;  /* 0x000000141400720b */ /* 0x000fe20003f88000 */
[----:B------:R-:W-:Y:S02]  /*1a30*/  IADD.64 R12, R12, UR12 ;  /* 0x0000000c0c0c7c35 */ /* 0x000fe4000f8e0200 */
[----:B------:R-:W-:Y:S01]  /*1a40*/  @!P5 FSEL R21, R21, -448, P6 ;  /* 0xc3e000001515d808 */ /* 0x000fe20003000000 */
[----:B------:R-:W-:Y:S01]  /*1a50*/  FSETP.GEU.AND P5, PT, R24, 448, PT ;  /* 0x43e000001800780b */ /* 0x000fe20003fae000 */
[----:B------:R-:W-:Y:S01]  /*1a60*/  @!P1 FSEL R15, R15, -448, P3 ;  /* 0xc3e000000f0f9808 */ /* 0x000fe20001800000 */
[----:B------:R-:W-:Y:S01]  /*1a70*/  @!P2 FSEL R20, R20, -448, P4 ;  /* 0xc3e000001414a808 */ /* 0x000fe20002000000 */
[----:B------:R-:W-:Y:S01]  /*1a80*/  FSETP.NAN.AND P6, PT, R24, R24, PT ;  /* 0x000000181800720b */ /* 0x000fe20003fc8000 */
[C---:B------:R-:W-:Y:S01]  /*1a90*/  FSETP.GEU.AND P1, PT, R21.reuse, 448, PT ;  /* 0x43e000001500780b */ /* 0x040fe20003f2e000 */
[----:B------:R-:W-:Y:S01]  /*1aa0*/  FSETP.NAN.AND P4, PT, R21, R21, PT ;  /* 0x000000151500720b */ /* 0x000fe20003f88000 */
[----:B------:R-:W-:Y:S01]  /*1ab0*/  FSETP.GEU.AND P3, PT, R15, 448, PT ;  /* 0x43e000000f00780b */ /* 0x000fe20003f6e000 */
[----:B------:R-:W-:-:S06]  /*1ac0*/  FSETP.GEU.AND P2, PT, R20, 448, PT ;  /* 0x43e000001400780b */ /* 0x000fcc0003f4e000 */
[----:B------:R-:W-:Y:S01]  /*1ad0*/  @P5 SEL R24, R24, 0x43e00000, P6 ;  /* 0x43e0000018185807 */ /* 0x000fe20003000000 */
[----:B------:R-:W-:Y:S01]  /*1ae0*/  FSETP.NAN.AND P5, PT, R15, R15, PT ;  /* 0x0000000f0f00720b */ /* 0x000fe20003fa8000 */
[C---:B------:R-:W-:Y:S02]  /*1af0*/  FSETP.NAN.AND P6, PT, R20.reuse, R20, PT ;  /* 0x000000141400720b */ /* 0x040fe40003fc8000 */
[----:B------:R-:W-:Y:S02]  /*1b00*/  @P1 SEL R21, R21, 0x43e00000, P4 ;  /* 0x43e0000015151807 */ /* 0x000fe40002000000 */
[----:B------:R-:W-:Y:S01]  /*1b10*/  @P3 SEL R15, R15, 0x43e00000, P5 ;  /* 0x43e000000f0f3807 */ /* 0x000fe20002800000 */
[----:B------:R-:W-:Y:S02]  /*1b20*/  @P2 SEL R20, R20, 0x43e00000, P6 ;  /* 0x43e0000014142807 */ /* 0x000fe40003000000 */
[----:B------:R-:W-:-:S03]  /*1b30*/  F2FP.SATFINITE.E4M3.F32.PACK_AB_MERGE_C R21, R21, R24, RZ ;  /* 0x000000181515723e */ /* 0x000fc600048070ff */
[----:B------:R-:W-:-:S04]  /*1b40*/  F2FP.SATFINITE.E4M3.F32.PACK_AB_MERGE_C R20, R20, R15, RZ ;  /* 0x0000000f1414723e */ /* 0x000fc800048070ff */
[----:B------:R-:W-:-:S05]  /*1b50*/  PRMT R21, R21, 0x5410, R20 ;  /* 0x0000541015157816 */ /* 0x000fca0000000014 */
[----:B------:R1:W-:Y:S01]  /*1b60*/  @!P0 STG.E desc[UR10][R12.64], R21 ;  /* 0x000000150c008986 */ /* 0x0003e2000c10190a */
[----:B------:R-:W-:-:S14]  /*1b70*/  ISETP.GE.U64.AND P0, PT, R16, 0xc00, PT ;  /* 0x00000c001000780c */ /* 0x000fdc0003f16070 */
[----:B-1----:R-:W-:Y:S05]  /*1b80*/  @!P0 BRA `(.L_x_4) ;  /* 0xfffffff800748947 */ /* 0x002fea000383ffff */
[----:B------:R-:W-:Y:S05]  /*1b90*/  EXIT ;  /* 0x000000000000794d */ /* 0x000fea0003800000 */
.L_x_5:
[----:B------:R-:W-:-:S00]  /*1ba0*/  BRA `(.L_x_5) ;  /* 0xfffffffc00fc7947 */ /* 0x000fc0000383ffff */
[----:B------:R-:W-:-:S00]  /*1bb0*/  NOP ;  /* 0x0000000000007918 */ /* 0x000fc00000000000 */
        /* <DEDUP_REMOVED lines=12> */
.L_x_6:


//--------------------- .nv.global.init           --------------------------
	.section	.nv.global.init,"aw",@progbits
.nv.global.init:
	.type		_$_str,@object
	.size		_$_str,(.L_0 - _$_str)
_$_str:
        /*0000*/ 	.byte	0x5f, 0x5f, 0x43, 0x55, 0x44, 0x41, 0x5f, 0x46, 0x54, 0x5a, 0x00
.L_0:


//--------------------- .nv.shared.triton_red_fused__to_copy_native_layer_norm_0 --------------------------
	.section	.nv.shared.triton_red_fused__to_copy_native_layer_norm_0,"aw",@nobits
	.sectionflags	@""
	.align	16
	.zero		1024


//--------------------- .nv.shared.reserved.0     --------------------------
	.section	.nv.shared.reserved.0,"aw",@nobits
	.weak		__nv_reservedSMEM_offset_0_alias
	.size		__nv_reservedSMEM_offset_0_alias, 0, 64
	.other		__nv_reservedSMEM_offset_0_alias,@"STO_CUDA_RESERVED_SHARED STV_DEFAULT"
__nv_reservedSMEM_offset_0_alias:
	.zero		0
	.zero		64


//--------------------- .nv.constant0.triton_red_fused__to_copy_native_layer_norm_0 --------------------------
	.section	.nv.constant0.triton_red_fused__to_copy_native_layer_norm_0,"a",@progbits
	.sectionflags	@""
	.align	4
.nv.constant0.triton_red_fused__to_copy_native_layer_norm_0:
	.zero		944


//--------------------- SYMBOLS --------------------------

	.type		.nv.reservedSmem.offset0,@object
	.size		.nv.reservedSmem.offset0,0x4
	.type		.nv.reservedSmem.cap,@object
	.size		.nv.reservedSmem.cap,0x4
